//
// Generated by NVIDIA NVVM Compiler
//
// Compiler Build ID: CL-36424714
// Cuda compilation tools, release 13.0, V13.0.88
// Based on NVVM 20.0.0
//

.version 9.0
.target sm_100
.address_size 64

	// .globl	_Z20calculate_parametersP4Bodyi

.visible .entry _Z20calculate_parametersP4Bodyi(
	.param .u64 .ptr .align 1 _Z20calculate_parametersP4Bodyi_param_0,
	.param .u32 _Z20calculate_parametersP4Bodyi_param_1
)
{
	.reg .pred 	%p<18>;
	.reg .b32 	%r<57>;
	.reg .b32 	%f<49>;
	.reg .b64 	%rd<43>;
	.reg .b64 	%fd<460>;

	ld.param.u64 	%rd9, [_Z20calculate_parametersP4Bodyi_param_0];
	ld.param.u32 	%r25, [_Z20calculate_parametersP4Bodyi_param_1];
	cvta.to.global.u64 	%rd1, %rd9;
	mov.u32 	%r26, %ctaid.x;
	mov.u32 	%r27, %ntid.x;
	mov.u32 	%r28, %tid.x;
	mad.lo.s32 	%r1, %r26, %r27, %r28;
	setp.ge.s32 	%p1, %r1, %r25;
	@%p1 bra 	$L__BB0_24;
	setp.lt.s32 	%p2, %r1, 1;
	mov.f64 	%fd433, 0d0000000000000000;
	mov.b32 	%r55, 0;
	mov.f64 	%fd434, %fd433;
	mov.f64 	%fd435, %fd433;
	@%p2 bra 	$L__BB0_10;
	ld.param.u32 	%r44, [_Z20calculate_parametersP4Bodyi_param_1];
	mul.wide.u32 	%rd10, %r1, 80;
	add.s64 	%rd11, %rd1, %rd10;
	ld.global.f64 	%fd1, [%rd11];
	ld.global.f64 	%fd2, [%rd11+8];
	ld.global.f64 	%fd3, [%rd11+16];
	ld.global.f32 	%f1, [%rd11+72];
	min.s32 	%r31, %r1, %r44;
	max.s32 	%r55, %r31, 1;
	setp.lt.s32 	%p3, %r31, 4;
	mov.f64 	%fd435, 0d0000000000000000;
	mov.b32 	%r50, 0;
	mov.f64 	%fd434, %fd435;
	mov.f64 	%fd433, %fd435;
	@%p3 bra 	$L__BB0_5;
	and.b32  	%r50, %r55, 2147483644;
	neg.s32 	%r48, %r50;
	add.s64 	%rd41, %rd1, 160;
	mov.f64 	%fd435, 0d0000000000000000;
$L__BB0_4:
	.pragma "nounroll";
	ld.global.f64 	%fd74, [%rd41+-160];
	sub.f64 	%fd75, %fd74, %fd1;
	ld.global.f64 	%fd76, [%rd41+-152];
	sub.f64 	%fd77, %fd76, %fd2;
	ld.global.f64 	%fd78, [%rd41+-144];
	sub.f64 	%fd79, %fd78, %fd3;
	mul.f64 	%fd80, %fd77, %fd77;
	fma.rn.f64 	%fd81, %fd75, %fd75, %fd80;
	fma.rn.f64 	%fd82, %fd79, %fd79, %fd81;
	cvt.rn.f32.f64 	%f3, %fd82;
	sqrt.rn.f32 	%f4, %f3;
	cvt.f64.f32 	%fd83, %f4;
	ld.global.f32 	%f5, [%rd41+-88];
	cvt.f64.f32 	%fd84, %f5;
	cvt.f64.f32 	%fd85, %f1;
	mul.f64 	%fd86, %fd85, 0d3DD2589EFFED8ACC;
	mul.f64 	%fd87, %fd86, %fd84;
	fma.rn.f64 	%fd88, %fd83, %fd83, 0d3DDB7CDFE0000000;
	div.rn.f64 	%fd89, %fd87, %fd88;
	mul.f64 	%fd90, %fd75, %fd89;
	div.rn.f64 	%fd91, %fd90, %fd83;
	add.f64 	%fd92, %fd433, %fd91;
	mul.f64 	%fd93, %fd77, %fd89;
	div.rn.f64 	%fd94, %fd93, %fd83;
	add.f64 	%fd95, %fd434, %fd94;
	mul.f64 	%fd96, %fd79, %fd89;
	div.rn.f64 	%fd97, %fd96, %fd83;
	add.f64 	%fd98, %fd435, %fd97;
	ld.global.f64 	%fd99, [%rd41+-80];
	sub.f64 	%fd100, %fd99, %fd1;
	ld.global.f64 	%fd101, [%rd41+-72];
	sub.f64 	%fd102, %fd101, %fd2;
	ld.global.f64 	%fd103, [%rd41+-64];
	sub.f64 	%fd104, %fd103, %fd3;
	mul.f64 	%fd105, %fd102, %fd102;
	fma.rn.f64 	%fd106, %fd100, %fd100, %fd105;
	fma.rn.f64 	%fd107, %fd104, %fd104, %fd106;
	cvt.rn.f32.f64 	%f6, %fd107;
	sqrt.rn.f32 	%f7, %f6;
	cvt.f64.f32 	%fd108, %f7;
	ld.global.f32 	%f8, [%rd41+-8];
	cvt.f64.f32 	%fd109, %f8;
	mul.f64 	%fd110, %fd86, %fd109;
	fma.rn.f64 	%fd111, %fd108, %fd108, 0d3DDB7CDFE0000000;
	div.rn.f64 	%fd112, %fd110, %fd111;
	mul.f64 	%fd113, %fd100, %fd112;
	div.rn.f64 	%fd114, %fd113, %fd108;
	add.f64 	%fd115, %fd92, %fd114;
	mul.f64 	%fd116, %fd102, %fd112;
	div.rn.f64 	%fd117, %fd116, %fd108;
	add.f64 	%fd118, %fd95, %fd117;
	mul.f64 	%fd119, %fd104, %fd112;
	div.rn.f64 	%fd120, %fd119, %fd108;
	add.f64 	%fd121, %fd98, %fd120;
	ld.global.f64 	%fd122, [%rd41];
	sub.f64 	%fd123, %fd122, %fd1;
	ld.global.f64 	%fd124, [%rd41+8];
	sub.f64 	%fd125, %fd124, %fd2;
	ld.global.f64 	%fd126, [%rd41+16];
	sub.f64 	%fd127, %fd126, %fd3;
	mul.f64 	%fd128, %fd125, %fd125;
	fma.rn.f64 	%fd129, %fd123, %fd123, %fd128;
	fma.rn.f64 	%fd130, %fd127, %fd127, %fd129;
	cvt.rn.f32.f64 	%f9, %fd130;
	sqrt.rn.f32 	%f10, %f9;
	cvt.f64.f32 	%fd131, %f10;
	ld.global.f32 	%f11, [%rd41+72];
	cvt.f64.f32 	%fd132, %f11;
	mul.f64 	%fd133, %fd86, %fd132;
	fma.rn.f64 	%fd134, %fd131, %fd131, 0d3DDB7CDFE0000000;
	div.rn.f64 	%fd135, %fd133, %fd134;
	mul.f64 	%fd136, %fd123, %fd135;
	div.rn.f64 	%fd137, %fd136, %fd131;
	add.f64 	%fd138, %fd115, %fd137;
	mul.f64 	%fd139, %fd125, %fd135;
	div.rn.f64 	%fd140, %fd139, %fd131;
	add.f64 	%fd141, %fd118, %fd140;
	mul.f64 	%fd142, %fd127, %fd135;
	div.rn.f64 	%fd143, %fd142, %fd131;
	add.f64 	%fd144, %fd121, %fd143;
	ld.global.f64 	%fd145, [%rd41+80];
	sub.f64 	%fd146, %fd145, %fd1;
	ld.global.f64 	%fd147, [%rd41+88];
	sub.f64 	%fd148, %fd147, %fd2;
	ld.global.f64 	%fd149, [%rd41+96];
	sub.f64 	%fd150, %fd149, %fd3;
	mul.f64 	%fd151, %fd148, %fd148;
	fma.rn.f64 	%fd152, %fd146, %fd146, %fd151;
	fma.rn.f64 	%fd153, %fd150, %fd150, %fd152;
	cvt.rn.f32.f64 	%f12, %fd153;
	sqrt.rn.f32 	%f13, %f12;
	cvt.f64.f32 	%fd154, %f13;
	ld.global.f32 	%f14, [%rd41+152];
	cvt.f64.f32 	%fd155, %f14;
	mul.f64 	%fd156, %fd86, %fd155;
	fma.rn.f64 	%fd157, %fd154, %fd154, 0d3DDB7CDFE0000000;
	div.rn.f64 	%fd158, %fd156, %fd157;
	mul.f64 	%fd159, %fd146, %fd158;
	div.rn.f64 	%fd160, %fd159, %fd154;
	add.f64 	%fd433, %fd138, %fd160;
	mul.f64 	%fd161, %fd148, %fd158;
	div.rn.f64 	%fd162, %fd161, %fd154;
	add.f64 	%fd434, %fd141, %fd162;
	mul.f64 	%fd163, %fd150, %fd158;
	div.rn.f64 	%fd164, %fd163, %fd154;
	add.f64 	%fd435, %fd144, %fd164;
	add.s32 	%r48, %r48, 4;
	add.s64 	%rd41, %rd41, 320;
	setp.ne.s32 	%p4, %r48, 0;
	@%p4 bra 	$L__BB0_4;
$L__BB0_5:
	and.b32  	%r8, %r55, 3;
	setp.eq.s32 	%p5, %r8, 0;
	@%p5 bra 	$L__BB0_10;
	setp.eq.s32 	%p6, %r8, 1;
	@%p6 bra 	$L__BB0_8;
	ld.param.u64 	%rd35, [_Z20calculate_parametersP4Bodyi_param_0];
	cvta.to.global.u64 	%rd12, %rd35;
	mul.wide.u32 	%rd13, %r50, 80;
	add.s64 	%rd14, %rd12, %rd13;
	ld.global.f64 	%fd166, [%rd14];
	sub.f64 	%fd167, %fd166, %fd1;
	ld.global.f64 	%fd168, [%rd14+8];
	sub.f64 	%fd169, %fd168, %fd2;
	ld.global.f64 	%fd170, [%rd14+16];
	sub.f64 	%fd171, %fd170, %fd3;
	mul.f64 	%fd172, %fd169, %fd169;
	fma.rn.f64 	%fd173, %fd167, %fd167, %fd172;
	fma.rn.f64 	%fd174, %fd171, %fd171, %fd173;
	cvt.rn.f32.f64 	%f15, %fd174;
	sqrt.rn.f32 	%f16, %f15;
	cvt.f64.f32 	%fd175, %f16;
	ld.global.f32 	%f17, [%rd14+72];
	cvt.f64.f32 	%fd176, %f17;
	cvt.f64.f32 	%fd177, %f1;
	mul.f64 	%fd178, %fd177, 0d3DD2589EFFED8ACC;
	mul.f64 	%fd179, %fd178, %fd176;
	fma.rn.f64 	%fd180, %fd175, %fd175, 0d3DDB7CDFE0000000;
	div.rn.f64 	%fd181, %fd179, %fd180;
	mul.f64 	%fd182, %fd167, %fd181;
	div.rn.f64 	%fd183, %fd182, %fd175;
	add.f64 	%fd184, %fd433, %fd183;
	mul.f64 	%fd185, %fd169, %fd181;
	div.rn.f64 	%fd186, %fd185, %fd175;
	add.f64 	%fd187, %fd434, %fd186;
	mul.f64 	%fd188, %fd171, %fd181;
	div.rn.f64 	%fd189, %fd188, %fd175;
	add.f64 	%fd190, %fd435, %fd189;
	ld.global.f64 	%fd191, [%rd14+80];
	sub.f64 	%fd192, %fd191, %fd1;
	ld.global.f64 	%fd193, [%rd14+88];
	sub.f64 	%fd194, %fd193, %fd2;
	ld.global.f64 	%fd195, [%rd14+96];
	sub.f64 	%fd196, %fd195, %fd3;
	mul.f64 	%fd197, %fd194, %fd194;
	fma.rn.f64 	%fd198, %fd192, %fd192, %fd197;
	fma.rn.f64 	%fd199, %fd196, %fd196, %fd198;
	cvt.rn.f32.f64 	%f18, %fd199;
	sqrt.rn.f32 	%f19, %f18;
	cvt.f64.f32 	%fd200, %f19;
	ld.global.f32 	%f20, [%rd14+152];
	cvt.f64.f32 	%fd201, %f20;
	mul.f64 	%fd202, %fd178, %fd201;
	fma.rn.f64 	%fd203, %fd200, %fd200, 0d3DDB7CDFE0000000;
	div.rn.f64 	%fd204, %fd202, %fd203;
	mul.f64 	%fd205, %fd192, %fd204;
	div.rn.f64 	%fd206, %fd205, %fd200;
	add.f64 	%fd433, %fd184, %fd206;
	mul.f64 	%fd207, %fd194, %fd204;
	div.rn.f64 	%fd208, %fd207, %fd200;
	add.f64 	%fd434, %fd187, %fd208;
	mul.f64 	%fd209, %fd196, %fd204;
	div.rn.f64 	%fd210, %fd209, %fd200;
	add.f64 	%fd435, %fd190, %fd210;
	add.s32 	%r50, %r50, 2;
$L__BB0_8:
	and.b32  	%r33, %r55, 1;
	setp.eq.b32 	%p7, %r33, 1;
	not.pred 	%p8, %p7;
	@%p8 bra 	$L__BB0_10;
	ld.param.u64 	%rd36, [_Z20calculate_parametersP4Bodyi_param_0];
	cvta.to.global.u64 	%rd15, %rd36;
	mul.wide.u32 	%rd16, %r50, 80;
	add.s64 	%rd17, %rd15, %rd16;
	ld.global.f64 	%fd211, [%rd17];
	sub.f64 	%fd212, %fd211, %fd1;
	ld.global.f64 	%fd213, [%rd17+8];
	sub.f64 	%fd214, %fd213, %fd2;
	ld.global.f64 	%fd215, [%rd17+16];
	sub.f64 	%fd216, %fd215, %fd3;
	mul.f64 	%fd217, %fd214, %fd214;
	fma.rn.f64 	%fd218, %fd212, %fd212, %fd217;
	fma.rn.f64 	%fd219, %fd216, %fd216, %fd218;
	cvt.rn.f32.f64 	%f21, %fd219;
	sqrt.rn.f32 	%f22, %f21;
	cvt.f64.f32 	%fd220, %f22;
	ld.global.f32 	%f23, [%rd17+72];
	cvt.f64.f32 	%fd221, %f23;
	cvt.f64.f32 	%fd222, %f1;
	mul.f64 	%fd223, %fd222, 0d3DD2589EFFED8ACC;
	mul.f64 	%fd224, %fd223, %fd221;
	fma.rn.f64 	%fd225, %fd220, %fd220, 0d3DDB7CDFE0000000;
	div.rn.f64 	%fd226, %fd224, %fd225;
	mul.f64 	%fd227, %fd212, %fd226;
	div.rn.f64 	%fd228, %fd227, %fd220;
	add.f64 	%fd433, %fd433, %fd228;
	mul.f64 	%fd229, %fd214, %fd226;
	div.rn.f64 	%fd230, %fd229, %fd220;
	add.f64 	%fd434, %fd434, %fd230;
	mul.f64 	%fd231, %fd216, %fd226;
	div.rn.f64 	%fd232, %fd231, %fd220;
	add.f64 	%fd435, %fd435, %fd232;
$L__BB0_10:
	ld.param.u32 	%r45, [_Z20calculate_parametersP4Bodyi_param_1];
	ld.param.u64 	%rd37, [_Z20calculate_parametersP4Bodyi_param_0];
	mov.u32 	%r34, %ctaid.x;
	mov.u32 	%r35, %ntid.x;
	mov.u32 	%r36, %tid.x;
	mad.lo.s32 	%r12, %r34, %r35, %r36;
	cvta.to.global.u64 	%rd5, %rd37;
	setp.ge.s32 	%p9, %r55, %r45;
	@%p9 bra 	$L__BB0_14;
	setp.eq.s32 	%p10, %r12, %r55;
	@%p10 bra 	$L__BB0_13;
	mul.wide.u32 	%rd18, %r55, 80;
	add.s64 	%rd19, %rd5, %rd18;
	ld.global.f64 	%fd233, [%rd19];
	mul.wide.s32 	%rd20, %r12, 80;
	add.s64 	%rd21, %rd5, %rd20;
	ld.global.f64 	%fd234, [%rd21];
	sub.f64 	%fd235, %fd233, %fd234;
	ld.global.f64 	%fd236, [%rd19+8];
	ld.global.f64 	%fd237, [%rd21+8];
	sub.f64 	%fd238, %fd236, %fd237;
	ld.global.f64 	%fd239, [%rd19+16];
	ld.global.f64 	%fd240, [%rd21+16];
	sub.f64 	%fd241, %fd239, %fd240;
	mul.f64 	%fd242, %fd238, %fd238;
	fma.rn.f64 	%fd243, %fd235, %fd235, %fd242;
	fma.rn.f64 	%fd244, %fd241, %fd241, %fd243;
	cvt.rn.f32.f64 	%f24, %fd244;
	sqrt.rn.f32 	%f25, %f24;
	cvt.f64.f32 	%fd245, %f25;
	ld.global.f32 	%f26, [%rd21+72];
	cvt.f64.f32 	%fd246, %f26;
	mul.f64 	%fd247, %fd246, 0d3DD2589EFFED8ACC;
	ld.global.f32 	%f27, [%rd19+72];
	cvt.f64.f32 	%fd248, %f27;
	mul.f64 	%fd249, %fd247, %fd248;
	fma.rn.f64 	%fd250, %fd245, %fd245, 0d3DDB7CDFE0000000;
	div.rn.f64 	%fd251, %fd249, %fd250;
	mul.f64 	%fd252, %fd235, %fd251;
	div.rn.f64 	%fd253, %fd252, %fd245;
	add.f64 	%fd433, %fd433, %fd253;
	mul.f64 	%fd254, %fd238, %fd251;
	div.rn.f64 	%fd255, %fd254, %fd245;
	add.f64 	%fd434, %fd434, %fd255;
	mul.f64 	%fd256, %fd241, %fd251;
	div.rn.f64 	%fd257, %fd256, %fd245;
	add.f64 	%fd435, %fd435, %fd257;
$L__BB0_13:
	add.s32 	%r55, %r55, 1;
$L__BB0_14:
	ld.param.u32 	%r46, [_Z20calculate_parametersP4Bodyi_param_1];
	setp.ge.s32 	%p11, %r55, %r46;
	@%p11 bra 	$L__BB0_23;
	ld.param.u32 	%r47, [_Z20calculate_parametersP4Bodyi_param_1];
	mul.wide.s32 	%rd22, %r12, 80;
	add.s64 	%rd23, %rd5, %rd22;
	ld.global.f64 	%fd40, [%rd23];
	ld.global.f64 	%fd41, [%rd23+8];
	ld.global.f64 	%fd42, [%rd23+16];
	ld.global.f32 	%f2, [%rd23+72];
	sub.s32 	%r15, %r47, %r55;
	sub.s32 	%r37, %r55, %r47;
	setp.gt.u32 	%p12, %r37, -4;
	@%p12 bra 	$L__BB0_18;
	mul.wide.u32 	%rd24, %r55, 80;
	add.s64 	%rd25, %rd24, %rd5;
	add.s64 	%rd42, %rd25, 160;
	and.b32  	%r38, %r15, -4;
	neg.s32 	%r53, %r38;
	cvt.f64.f32 	%fd270, %f2;
	mul.f64 	%fd271, %fd270, 0d3DD2589EFFED8ACC;
$L__BB0_17:
	.pragma "nounroll";
	ld.global.f64 	%fd259, [%rd42+-160];
	sub.f64 	%fd260, %fd259, %fd40;
	ld.global.f64 	%fd261, [%rd42+-152];
	sub.f64 	%fd262, %fd261, %fd41;
	ld.global.f64 	%fd263, [%rd42+-144];
	sub.f64 	%fd264, %fd263, %fd42;
	mul.f64 	%fd265, %fd262, %fd262;
	fma.rn.f64 	%fd266, %fd260, %fd260, %fd265;
	fma.rn.f64 	%fd267, %fd264, %fd264, %fd266;
	cvt.rn.f32.f64 	%f28, %fd267;
	sqrt.rn.f32 	%f29, %f28;
	cvt.f64.f32 	%fd268, %f29;
	ld.global.f32 	%f30, [%rd42+-88];
	cvt.f64.f32 	%fd269, %f30;
	mul.f64 	%fd272, %fd271, %fd269;
	fma.rn.f64 	%fd273, %fd268, %fd268, 0d3DDB7CDFE0000000;
	div.rn.f64 	%fd274, %fd272, %fd273;
	mul.f64 	%fd275, %fd260, %fd274;
	div.rn.f64 	%fd276, %fd275, %fd268;
	add.f64 	%fd277, %fd433, %fd276;
	mul.f64 	%fd278, %fd262, %fd274;
	div.rn.f64 	%fd279, %fd278, %fd268;
	add.f64 	%fd280, %fd434, %fd279;
	mul.f64 	%fd281, %fd264, %fd274;
	div.rn.f64 	%fd282, %fd281, %fd268;
	add.f64 	%fd283, %fd435, %fd282;
	ld.global.f64 	%fd284, [%rd42+-80];
	sub.f64 	%fd285, %fd284, %fd40;
	ld.global.f64 	%fd286, [%rd42+-72];
	sub.f64 	%fd287, %fd286, %fd41;
	ld.global.f64 	%fd288, [%rd42+-64];
	sub.f64 	%fd289, %fd288, %fd42;
	mul.f64 	%fd290, %fd287, %fd287;
	fma.rn.f64 	%fd291, %fd285, %fd285, %fd290;
	fma.rn.f64 	%fd292, %fd289, %fd289, %fd291;
	cvt.rn.f32.f64 	%f31, %fd292;
	sqrt.rn.f32 	%f32, %f31;
	cvt.f64.f32 	%fd293, %f32;
	ld.global.f32 	%f33, [%rd42+-8];
	cvt.f64.f32 	%fd294, %f33;
	mul.f64 	%fd295, %fd271, %fd294;
	fma.rn.f64 	%fd296, %fd293, %fd293, 0d3DDB7CDFE0000000;
	div.rn.f64 	%fd297, %fd295, %fd296;
	mul.f64 	%fd298, %fd285, %fd297;
	div.rn.f64 	%fd299, %fd298, %fd293;
	add.f64 	%fd300, %fd277, %fd299;
	mul.f64 	%fd301, %fd287, %fd297;
	div.rn.f64 	%fd302, %fd301, %fd293;
	add.f64 	%fd303, %fd280, %fd302;
	mul.f64 	%fd304, %fd289, %fd297;
	div.rn.f64 	%fd305, %fd304, %fd293;
	add.f64 	%fd306, %fd283, %fd305;
	ld.global.f64 	%fd307, [%rd42];
	sub.f64 	%fd308, %fd307, %fd40;
	ld.global.f64 	%fd309, [%rd42+8];
	sub.f64 	%fd310, %fd309, %fd41;
	ld.global.f64 	%fd311, [%rd42+16];
	sub.f64 	%fd312, %fd311, %fd42;
	mul.f64 	%fd313, %fd310, %fd310;
	fma.rn.f64 	%fd314, %fd308, %fd308, %fd313;
	fma.rn.f64 	%fd315, %fd312, %fd312, %fd314;
	cvt.rn.f32.f64 	%f34, %fd315;
	sqrt.rn.f32 	%f35, %f34;
	cvt.f64.f32 	%fd316, %f35;
	ld.global.f32 	%f36, [%rd42+72];
	cvt.f64.f32 	%fd317, %f36;
	mul.f64 	%fd318, %fd271, %fd317;
	fma.rn.f64 	%fd319, %fd316, %fd316, 0d3DDB7CDFE0000000;
	div.rn.f64 	%fd320, %fd318, %fd319;
	mul.f64 	%fd321, %fd308, %fd320;
	div.rn.f64 	%fd322, %fd321, %fd316;
	add.f64 	%fd323, %fd300, %fd322;
	mul.f64 	%fd324, %fd310, %fd320;
	div.rn.f64 	%fd325, %fd324, %fd316;
	add.f64 	%fd326, %fd303, %fd325;
	mul.f64 	%fd327, %fd312, %fd320;
	div.rn.f64 	%fd328, %fd327, %fd316;
	add.f64 	%fd329, %fd306, %fd328;
	ld.global.f64 	%fd330, [%rd42+80];
	sub.f64 	%fd331, %fd330, %fd40;
	ld.global.f64 	%fd332, [%rd42+88];
	sub.f64 	%fd333, %fd332, %fd41;
	ld.global.f64 	%fd334, [%rd42+96];
	sub.f64 	%fd335, %fd334, %fd42;
	mul.f64 	%fd336, %fd333, %fd333;
	fma.rn.f64 	%fd337, %fd331, %fd331, %fd336;
	fma.rn.f64 	%fd338, %fd335, %fd335, %fd337;
	cvt.rn.f32.f64 	%f37, %fd338;
	sqrt.rn.f32 	%f38, %f37;
	cvt.f64.f32 	%fd339, %f38;
	ld.global.f32 	%f39, [%rd42+152];
	cvt.f64.f32 	%fd340, %f39;
	mul.f64 	%fd341, %fd271, %fd340;
	fma.rn.f64 	%fd342, %fd339, %fd339, 0d3DDB7CDFE0000000;
	div.rn.f64 	%fd343, %fd341, %fd342;
	mul.f64 	%fd344, %fd331, %fd343;
	div.rn.f64 	%fd345, %fd344, %fd339;
	add.f64 	%fd433, %fd323, %fd345;
	mul.f64 	%fd346, %fd333, %fd343;
	div.rn.f64 	%fd347, %fd346, %fd339;
	add.f64 	%fd434, %fd326, %fd347;
	mul.f64 	%fd348, %fd335, %fd343;
	div.rn.f64 	%fd349, %fd348, %fd339;
	add.f64 	%fd435, %fd329, %fd349;
	add.s32 	%r55, %r55, 4;
	add.s64 	%rd42, %rd42, 320;
	add.s32 	%r53, %r53, 4;
	setp.ne.s32 	%p13, %r53, 0;
	@%p13 bra 	$L__BB0_17;
$L__BB0_18:
	and.b32  	%r22, %r15, 3;
	setp.eq.s32 	%p14, %r22, 0;
	@%p14 bra 	$L__BB0_23;
	setp.eq.s32 	%p15, %r22, 1;
	@%p15 bra 	$L__BB0_21;
	ld.param.u64 	%rd38, [_Z20calculate_parametersP4Bodyi_param_0];
	cvta.to.global.u64 	%rd26, %rd38;
	mul.wide.u32 	%rd27, %r55, 80;
	add.s64 	%rd28, %rd26, %rd27;
	ld.global.f64 	%fd351, [%rd28];
	sub.f64 	%fd352, %fd351, %fd40;
	ld.global.f64 	%fd353, [%rd28+8];
	sub.f64 	%fd354, %fd353, %fd41;
	ld.global.f64 	%fd355, [%rd28+16];
	sub.f64 	%fd356, %fd355, %fd42;
	mul.f64 	%fd357, %fd354, %fd354;
	fma.rn.f64 	%fd358, %fd352, %fd352, %fd357;
	fma.rn.f64 	%fd359, %fd356, %fd356, %fd358;
	cvt.rn.f32.f64 	%f40, %fd359;
	sqrt.rn.f32 	%f41, %f40;
	cvt.f64.f32 	%fd360, %f41;
	ld.global.f32 	%f42, [%rd28+72];
	cvt.f64.f32 	%fd361, %f42;
	cvt.f64.f32 	%fd362, %f2;
	mul.f64 	%fd363, %fd362, 0d3DD2589EFFED8ACC;
	mul.f64 	%fd364, %fd363, %fd361;
	fma.rn.f64 	%fd365, %fd360, %fd360, 0d3DDB7CDFE0000000;
	div.rn.f64 	%fd366, %fd364, %fd365;
	mul.f64 	%fd367, %fd352, %fd366;
	div.rn.f64 	%fd368, %fd367, %fd360;
	add.f64 	%fd369, %fd433, %fd368;
	mul.f64 	%fd370, %fd354, %fd366;
	div.rn.f64 	%fd371, %fd370, %fd360;
	add.f64 	%fd372, %fd434, %fd371;
	mul.f64 	%fd373, %fd356, %fd366;
	div.rn.f64 	%fd374, %fd373, %fd360;
	add.f64 	%fd375, %fd435, %fd374;
	ld.global.f64 	%fd376, [%rd28+80];
	sub.f64 	%fd377, %fd376, %fd40;
	ld.global.f64 	%fd378, [%rd28+88];
	sub.f64 	%fd379, %fd378, %fd41;
	ld.global.f64 	%fd380, [%rd28+96];
	sub.f64 	%fd381, %fd380, %fd42;
	mul.f64 	%fd382, %fd379, %fd379;
	fma.rn.f64 	%fd383, %fd377, %fd377, %fd382;
	fma.rn.f64 	%fd384, %fd381, %fd381, %fd383;
	cvt.rn.f32.f64 	%f43, %fd384;
	sqrt.rn.f32 	%f44, %f43;
	cvt.f64.f32 	%fd385, %f44;
	ld.global.f32 	%f45, [%rd28+152];
	cvt.f64.f32 	%fd386, %f45;
	mul.f64 	%fd387, %fd363, %fd386;
	fma.rn.f64 	%fd388, %fd385, %fd385, 0d3DDB7CDFE0000000;
	div.rn.f64 	%fd389, %fd387, %fd388;
	mul.f64 	%fd390, %fd377, %fd389;
	div.rn.f64 	%fd391, %fd390, %fd385;
	add.f64 	%fd433, %fd369, %fd391;
	mul.f64 	%fd392, %fd379, %fd389;
	div.rn.f64 	%fd393, %fd392, %fd385;
	add.f64 	%fd434, %fd372, %fd393;
	mul.f64 	%fd394, %fd381, %fd389;
	div.rn.f64 	%fd395, %fd394, %fd385;
	add.f64 	%fd435, %fd375, %fd395;
	add.s32 	%r55, %r55, 2;
$L__BB0_21:
	and.b32  	%r39, %r15, 1;
	setp.eq.b32 	%p16, %r39, 1;
	not.pred 	%p17, %p16;
	@%p17 bra 	$L__BB0_23;
	ld.param.u64 	%rd39, [_Z20calculate_parametersP4Bodyi_param_0];
	cvta.to.global.u64 	%rd29, %rd39;
	mul.wide.u32 	%rd30, %r55, 80;
	add.s64 	%rd31, %rd29, %rd30;
	ld.global.f64 	%fd396, [%rd31];
	sub.f64 	%fd397, %fd396, %fd40;
	ld.global.f64 	%fd398, [%rd31+8];
	sub.f64 	%fd399, %fd398, %fd41;
	ld.global.f64 	%fd400, [%rd31+16];
	sub.f64 	%fd401, %fd400, %fd42;
	mul.f64 	%fd402, %fd399, %fd399;
	fma.rn.f64 	%fd403, %fd397, %fd397, %fd402;
	fma.rn.f64 	%fd404, %fd401, %fd401, %fd403;
	cvt.rn.f32.f64 	%f46, %fd404;
	sqrt.rn.f32 	%f47, %f46;
	cvt.f64.f32 	%fd405, %f47;
	ld.global.f32 	%f48, [%rd31+72];
	cvt.f64.f32 	%fd406, %f48;
	cvt.f64.f32 	%fd407, %f2;
	mul.f64 	%fd408, %fd407, 0d3DD2589EFFED8ACC;
	mul.f64 	%fd409, %fd408, %fd406;
	fma.rn.f64 	%fd410, %fd405, %fd405, 0d3DDB7CDFE0000000;
	div.rn.f64 	%fd411, %fd409, %fd410;
	mul.f64 	%fd412, %fd397, %fd411;
	div.rn.f64 	%fd413, %fd412, %fd405;
	add.f64 	%fd433, %fd433, %fd413;
	mul.f64 	%fd414, %fd399, %fd411;
	div.rn.f64 	%fd415, %fd414, %fd405;
	add.f64 	%fd434, %fd434, %fd415;
	mul.f64 	%fd416, %fd401, %fd411;
	div.rn.f64 	%fd417, %fd416, %fd405;
	add.f64 	%fd435, %fd435, %fd417;
$L__BB0_23:
	ld.param.u64 	%rd40, [_Z20calculate_parametersP4Bodyi_param_0];
	mov.u32 	%r40, %ctaid.x;
	mov.u32 	%r41, %ntid.x;
	mov.u32 	%r42, %tid.x;
	mad.lo.s32 	%r43, %r40, %r41, %r42;
	cvta.to.global.u64 	%rd32, %rd40;
	mul.wide.s32 	%rd33, %r43, 80;
	add.s64 	%rd34, %rd32, %rd33;
	st.global.f64 	[%rd34+48], %fd433;
	st.global.f64 	[%rd34+56], %fd434;
	st.global.f64 	[%rd34+64], %fd435;
$L__BB0_24:
	ret;

}
	// .globl	_Z12updateBodiesP4Bodyi
.visible .entry _Z12updateBodiesP4Bodyi(
	.param .u64 .ptr .align 1 _Z12updateBodiesP4Bodyi_param_0,
	.param .u32 _Z12updateBodiesP4Bodyi_param_1
)
{
	.reg .pred 	%p<8>;
	.reg .b32 	%r<6>;
	.reg .b32 	%f<2>;
	.reg .b64 	%rd<12>;
	.reg .b64 	%fd<23>;

	ld.param.u64 	%rd2, [_Z12updateBodiesP4Bodyi_param_0];
	ld.param.u32 	%r2, [_Z12updateBodiesP4Bodyi_param_1];
	mov.u32 	%r3, %ctaid.x;
	mov.u32 	%r4, %ntid.x;
	mov.u32 	%r5, %tid.x;
	mad.lo.s32 	%r1, %r3, %r4, %r5;
	setp.ge.s32 	%p1, %r1, %r2;
	@%p1 bra 	$L__BB1_13;
	cvta.to.global.u64 	%rd3, %rd2;
	mul.wide.s32 	%rd4, %r1, 80;
	add.s64 	%rd5, %rd3, %rd4;
	add.s64 	%rd1, %rd5, 48;
	ld.global.f64 	%fd6, [%rd5+48];
	ld.global.f32 	%f1, [%rd5+72];
	cvt.f64.f32 	%fd7, %f1;
	div.rn.f64 	%fd8, %fd6, %fd7;
	ld.global.f64 	%fd9, [%rd5+24];
	fma.rn.f64 	%fd10, %fd8, 0d3F847AE147AE147B, %fd9;
	st.global.f64 	[%rd5+24], %fd10;
	ld.global.f64 	%fd1, [%rd5+56];
	div.rn.f64 	%fd11, %fd1, %fd7;
	ld.global.f64 	%fd12, [%rd5+32];
	fma.rn.f64 	%fd13, %fd11, 0d3F847AE147AE147B, %fd12;
	st.global.f64 	[%rd5+32], %fd13;
	ld.global.f64 	%fd2, [%rd5+64];
	div.rn.f64 	%fd14, %fd2, %fd7;
	ld.global.f64 	%fd15, [%rd5+40];
	fma.rn.f64 	%fd16, %fd14, 0d3F847AE147AE147B, %fd15;
	st.global.f64 	[%rd5+40], %fd16;
	mul.f64 	%fd17, %fd10, 0d3F847AE147AE147B;
	ld.global.f64 	%fd18, [%rd5];
	fma.rn.f64 	%fd3, %fd17, 0d3FE0000000000000, %fd18;
	st.global.f64 	[%rd5], %fd3;
	mul.f64 	%fd19, %fd13, 0d3F847AE147AE147B;
	ld.global.f64 	%fd20, [%rd5+8];
	fma.rn.f64 	%fd4, %fd19, 0d3FE0000000000000, %fd20;
	st.global.f64 	[%rd5+8], %fd4;
	mul.f64 	%fd21, %fd16, 0d3F847AE147AE147B;
	ld.global.f64 	%fd22, [%rd5+16];
	fma.rn.f64 	%fd5, %fd21, 0d3FE0000000000000, %fd22;
	st.global.f64 	[%rd5+16], %fd5;
	setp.num.f64 	%p2, %fd6, %fd6;
	@%p2 bra 	$L__BB1_3;
	mov.b64 	%rd6, 0;
	st.global.u64 	[%rd1], %rd6;
$L__BB1_3:
	setp.num.f64 	%p3, %fd1, %fd1;
	@%p3 bra 	$L__BB1_5;
	mov.b64 	%rd7, 0;
	st.global.u64 	[%rd1+8], %rd7;
$L__BB1_5:
	setp.num.f64 	%p4, %fd2, %fd2;
	@%p4 bra 	$L__BB1_7;
	mov.b64 	%rd8, 0;
	st.global.u64 	[%rd1+16], %rd8;
$L__BB1_7:
	setp.num.f64 	%p5, %fd3, %fd3;
	@%p5 bra 	$L__BB1_9;
	mov.b64 	%rd9, 0;
	st.global.u64 	[%rd1+-48], %rd9;
$L__BB1_9:
	setp.num.f64 	%p6, %fd4, %fd4;
	@%p6 bra 	$L__BB1_11;
	mov.b64 	%rd10, 0;
	st.global.u64 	[%rd1+-40], %rd10;
$L__BB1_11:
	setp.num.f64 	%p7, %fd5, %fd5;
	@%p7 bra 	$L__BB1_13;
	mov.b64 	%rd11, 0;
	st.global.u64 	[%rd1+-32], %rd11;
$L__BB1_13:
	ret;

}


// ===== COMPILED SASS (sm_100) =====

	.target	sm_100

	.elftype	@"ET_EXEC"


//--------------------- .note.nv.tkinfo           --------------------------
	.section	.note.nv.tkinfo,"",@"SHT_NOTE"
	.sectionflags	@"SHF_NOTE_NV_TKINFO"
	.tkinfo
        /*0018*/ 	.word	0x00000002
        /*0030*/ 	.string	""
        /*0030*/ 	.string	"ptxas"
        /*0030*/ 	.string	"Cuda compilation tools, release 13.0, V13.0.88"
        /*0030*/ 	.string	"Build cuda_13.0.r13.0/compiler.36424714_0"
        /*0030*/ 	.string	"-arch sm_100 -m 64 "



//--------------------- .note.nv.cuinfo           --------------------------
	.section	.note.nv.cuinfo,"",@"SHT_NOTE"
	.sectionflags	@"SHF_NOTE_NV_CUINFO"
        /*0018*/ 	.short	0x0002
        /*001a*/ 	.short	0x0064
        /*001c*/ 	.short	0x0082
	.zero		2


//--------------------- .nv.info                  --------------------------
	.section	.nv.info,"",@"SHT_CUDA_INFO"
	.align	4


	//----- nvinfo : EIATTR_REGCOUNT
	.align		4
        /*0000*/ 	.byte	0x04, 0x2f
        /*0002*/ 	.short	(.L_1 - .L_0)
	.align		4
.L_0:
        /*0004*/ 	.word	index@(_Z20calculate_parametersP4Bodyi)
        /*0008*/ 	.word	0x00000034


	//----- nvinfo : EIATTR_FRAME_SIZE
	.align		4
.L_1:
        /*000c*/ 	.byte	0x04, 0x11
        /*000e*/ 	.short	(.L_3 - .L_2)
	.align		4
.L_2:
        /*0010*/ 	.word	index@($__internal_2_$__cuda_sm20_sqrt_rn_f32_slowpath)
        /*0014*/ 	.word	0x00000000


	//----- nvinfo : EIATTR_FRAME_SIZE
	.align		4
.L_3:
        /*0018*/ 	.byte	0x04, 0x11
        /*001a*/ 	.short	(.L_5 - .L_4)
	.align		4
.L_4:
        /*001c*/ 	.word	index@($__internal_1_$__cuda_sm20_div_rn_f64_full)
        /*0020*/ 	.word	0x00000000


	//----- nvinfo : EIATTR_FRAME_SIZE
	.align		4
.L_5:
        /*0024*/ 	.byte	0x04, 0x11
        /*0026*/ 	.short	(.L_7 - .L_6)
	.align		4
.L_6:
        /*0028*/ 	.word	index@(_Z20calculate_parametersP4Bodyi)
        /*002c*/ 	.word	0x00000000


	//----- nvinfo : EIATTR_REGCOUNT
	.align		4
.L_7:
        /*0030*/ 	.byte	0x04, 0x2f
        /*0032*/ 	.short	(.L_9 - .L_8)
	.align		4
.L_8:
        /*0034*/ 	.word	index@(_Z12updateBodiesP4Bodyi)
        /*0038*/ 	.word	0x00000024


	//----- nvinfo : EIATTR_FRAME_SIZE
	.align		4
.L_9:
        /*003c*/ 	.byte	0x04, 0x11
        /*003e*/ 	.short	(.L_11 - .L_10)
	.align		4
.L_10:
        /*0040*/ 	.word	index@($__internal_0_$__cuda_sm20_div_rn_f64_full)
        /*0044*/ 	.word	0x00000000


	//----- nvinfo : EIATTR_FRAME_SIZE
	.align		4
.L_11:
        /*0048*/ 	.byte	0x04, 0x11
        /*004a*/ 	.short	(.L_13 - .L_12)
	.align		4
.L_12:
        /*004c*/ 	.word	index@(_Z12updateBodiesP4Bodyi)
        /*0050*/ 	.word	0x00000000


	//----- nvinfo : EIATTR_MIN_STACK_SIZE
	.align		4
.L_13:
        /*0054*/ 	.byte	0x04, 0x12
        /*0056*/ 	.short	(.L_15 - .L_14)
	.align		4
.L_14:
        /*0058*/ 	.word	index@(_Z12updateBodiesP4Bodyi)
        /*005c*/ 	.word	0x00000000


	//----- nvinfo : EIATTR_MIN_STACK_SIZE
	.align		4
.L_15:
        /*0060*/ 	.byte	0x04, 0x12
        /*0062*/ 	.short	(.L_17 - .L_16)
	.align		4
.L_16:
        /*0064*/ 	.word	index@(_Z20calculate_parametersP4Bodyi)
        /*0068*/ 	.word	0x00000000
.L_17:


//--------------------- .nv.compat                --------------------------
	.section	.nv.compat,"",@"SHT_CUDA_COMPAT_INFO"
	.align	4
        /*0000*/ 	.byte	0x02, 0x09, 0x00, 0x00, 0x02, 0x02, 0x01, 0x00, 0x02, 0x05, 0x05, 0x00, 0x03, 0x07, 0x01, 0x01
        /*0010*/ 	.byte	0x02, 0x03, 0x00, 0x00, 0x02, 0x06, 0x01, 0x00, 0x04, 0x0b, 0x08, 0x00, 0x01, 0x00, 0x00, 0x00
        /*0020*/ 	.byte	0x00, 0x00, 0x00, 0x00


//--------------------- .nv.info._Z12updateBodiesP4Bodyi --------------------------
	.section	.nv.info._Z12updateBodiesP4Bodyi,"",@"SHT_CUDA_INFO"
	.sectionflags	@""
	.align	4


	//----- nvinfo : EIATTR_CUDA_API_VERSION
	.align		4
        /*0000*/ 	.byte	0x04, 0x37
        /*0002*/ 	.short	(.L_19 - .L_18)
.L_18:
        /*0004*/ 	.word	0x00000082


	//----- nvinfo : EIATTR_KPARAM_INFO
	.align		4
.L_19:
        /*0008*/ 	.byte	0x04, 0x17
        /*000a*/ 	.short	(.L_21 - .L_20)
.L_20:
        /*000c*/ 	.word	0x00000000
        /*0010*/ 	.short	0x0001
        /*0012*/ 	.short	0x0008
        /*0014*/ 	.byte	0x00, 0xf0, 0x11, 0x00


	//----- nvinfo : EIATTR_KPARAM_INFO
	.align		4
.L_21:
        /*0018*/ 	.byte	0x04, 0x17
        /*001a*/ 	.short	(.L_23 - .L_22)
.L_22:
        /*001c*/ 	.word	0x00000000
        /*0020*/ 	.short	0x0000
        /*0022*/ 	.short	0x0000
        /*0024*/ 	.byte	0x00, 0xf5, 0x21, 0x00


	//----- nvinfo : EIATTR_SPARSE_MMA_MASK
	.align		4
.L_23:
        /*0028*/ 	.byte	0x03, 0x50
        /*002a*/ 	.short	0x0000


	//----- nvinfo : EIATTR_MAXREG_COUNT
	.align		4
        /*002c*/ 	.byte	0x03, 0x1b
        /*002e*/ 	.short	0x00ff


	//----- nvinfo : EIATTR_MERCURY_ISA_VERSION
	.align		4
        /*0030*/ 	.byte	0x03, 0x5f
        /*0032*/ 	.short	0x0101


	//----- nvinfo : EIATTR_VRC_CTA_INIT_COUNT
	.align		4
        /*0034*/ 	.byte	0x02, 0x4a
	.zero		1
	.zero		1


	//----- nvinfo : EIATTR_EXIT_INSTR_OFFSETS
	.align		4
        /*0038*/ 	.byte	0x04, 0x1c
        /*003a*/ 	.short	(.L_25 - .L_24)


	//   ....[0]....
.L_24:
        /*003c*/ 	.word	0x00000070


	//   ....[1]....
        /*0040*/ 	.word	0x000007e0


	//   ....[2]....
        /*0044*/ 	.word	0x00000800


	//----- nvinfo : EIATTR_CRS_STACK_SIZE
	.align		4
.L_25:
        /*0048*/ 	.byte	0x04, 0x1e
        /*004a*/ 	.short	(.L_27 - .L_26)
.L_26:
        /*004c*/ 	.word	0x00000000


	//----- nvinfo : EIATTR_CBANK_PARAM_SIZE
	.align		4
.L_27:
        /*0050*/ 	.byte	0x03, 0x19
        /*0052*/ 	.short	0x000c


	//----- nvinfo : EIATTR_PARAM_CBANK
	.align		4
        /*0054*/ 	.byte	0x04, 0x0a
        /*0056*/ 	.short	(.L_29 - .L_28)
	.align		4
.L_28:
        /*0058*/ 	.word	index@(.nv.constant0._Z12updateBodiesP4Bodyi)
        /*005c*/ 	.short	0x0380
        /*005e*/ 	.short	0x000c


	//----- nvinfo : EIATTR_SW_WAR
	.align		4
.L_29:
        /*0060*/ 	.byte	0x04, 0x36
        /*0062*/ 	.short	(.L_31 - .L_30)
.L_30:
        /*0064*/ 	.word	0x00000008
.L_31:


//--------------------- .nv.info._Z20calculate_parametersP4Bodyi --------------------------
	.section	.nv.info._Z20calculate_parametersP4Bodyi,"",@"SHT_CUDA_INFO"
	.sectionflags	@""
	.align	4


	//----- nvinfo : EIATTR_CUDA_API_VERSION
	.align		4
        /*0000*/ 	.byte	0x04, 0x37
        /*0002*/ 	.short	(.L_33 - .L_32)
.L_32:
        /*0004*/ 	.word	0x00000082


	//----- nvinfo : EIATTR_KPARAM_INFO
	.align		4
.L_33:
        /*0008*/ 	.byte	0x04, 0x17
        /*000a*/ 	.short	(.L_35 - .L_34)
.L_34:
        /*000c*/ 	.word	0x00000000
        /*0010*/ 	.short	0x0001
        /*0012*/ 	.short	0x0008
        /*0014*/ 	.byte	0x00, 0xf0, 0x11, 0x00


	//----- nvinfo : EIATTR_KPARAM_INFO
	.align		4
.L_35:
        /*0018*/ 	.byte	0x04, 0x17
        /*001a*/ 	.short	(.L_37 - .L_36)
.L_36:
        /*001c*/ 	.word	0x00000000
        /*0020*/ 	.short	0x0000
        /*0022*/ 	.short	0x0000
        /*0024*/ 	.byte	0x00, 0xf5, 0x21, 0x00


	//----- nvinfo : EIATTR_SPARSE_MMA_MASK
	.align		4
.L_37:
        /*0028*/ 	.byte	0x03, 0x50
        /*002a*/ 	.short	0x0000


	//----- nvinfo : EIATTR_MAXREG_COUNT
	.align		4
        /*002c*/ 	.byte	0x03, 0x1b
        /*002e*/ 	.short	0x00ff


	//----- nvinfo : EIATTR_MERCURY_ISA_VERSION
	.align		4
        /*0030*/ 	.byte	0x03, 0x5f
        /*0032*/ 	.short	0x0101


	//----- nvinfo : EIATTR_VRC_CTA_INIT_COUNT
	.align		4
        /*0034*/ 	.byte	0x02, 0x4a
	.zero		1
	.zero		1


	//----- nvinfo : EIATTR_EXIT_INSTR_OFFSETS
	.align		4
        /*0038*/ 	.byte	0x04, 0x1c
        /*003a*/ 	.short	(.L_39 - .L_38)


	//   ....[0]....
.L_38:
        /*003c*/ 	.word	0x00000070


	//   ....[1]....
        /*0040*/ 	.word	0x00008240


	//----- nvinfo : EIATTR_CRS_STACK_SIZE
	.align		4
.L_39:
        /*0044*/ 	.byte	0x04, 0x1e
        /*0046*/ 	.short	(.L_41 - .L_40)
.L_40:
        /*0048*/ 	.word	0x00000000


	//----- nvinfo : EIATTR_CBANK_PARAM_SIZE
	.align		4
.L_41:
        /*004c*/ 	.byte	0x03, 0x19
        /*004e*/ 	.short	0x000c


	//----- nvinfo : EIATTR_PARAM_CBANK
	.align		4
        /*0050*/ 	.byte	0x04, 0x0a
        /*0052*/ 	.short	(.L_43 - .L_42)
	.align		4
.L_42:
        /*0054*/ 	.word	index@(.nv.constant0._Z20calculate_parametersP4Bodyi)
        /*0058*/ 	.short	0x0380
        /*005a*/ 	.short	0x000c


	//----- nvinfo : EIATTR_SW_WAR
	.align		4
.L_43:
        /*005c*/ 	.byte	0x04, 0x36
        /*005e*/ 	.short	(.L_45 - .L_44)
.L_44:
        /*0060*/ 	.word	0x00000008
.L_45:


//--------------------- .nv.callgraph             --------------------------
	.section	.nv.callgraph,"",@"SHT_CUDA_CALLGRAPH"
	.align	4
	.sectionentsize	8
	.align		4
        /*0000*/ 	.word	0x00000000
	.align		4
        /*0004*/ 	.word	0xffffffff
	.align		4
        /*0008*/ 	.word	0x00000000
	.align		4
        /*000c*/ 	.word	0xfffffffe
	.align		4
        /*0010*/ 	.word	0x00000000
	.align		4
        /*0014*/ 	.word	0xfffffffd
	.align		4
        /*0018*/ 	.word	0x00000000
	.align		4
        /*001c*/ 	.word	0xfffffffc


//--------------------- .text._Z12updateBodiesP4Bodyi --------------------------
	.section	.text._Z12updateBodiesP4Bodyi,"ax",@progbits
	.align	128
        .global         _Z12updateBodiesP4Bodyi
        .type           _Z12updateBodiesP4Bodyi,@function
        .size           _Z12updateBodiesP4Bodyi,(.L_x_202 - _Z12updateBodiesP4Bodyi)
        .other          _Z12updateBodiesP4Bodyi,@"STO_CUDA_ENTRY STV_DEFAULT"
_Z12updateBodiesP4Bodyi:
.text._Z12updateBodiesP4Bodyi:
[----:B------:R-:W-:Y:S01]  /*0000*/  LDC R1, c[0x0][0x37c] ;  /* 0x0000df00ff017b82 */ /* 0x000fe20000000800 */
[----:B------:R-:W0:Y:S07]  /*0010*/  S2R R0, SR_TID.X ;  /* 0x0000000000007919 */ /* 0x000e2e0000002100 */
[----:B------:R-:W0:Y:S01]  /*0020*/  S2UR UR4, SR_CTAID.X ;  /* 0x00000000000479c3 */ /* 0x000e220000002500 */
[----:B------:R-:W1:Y:S07]  /*0030*/  LDCU UR5, c[0x0][0x388] ;  /* 0x00007100ff0577ac */ /* 0x000e6e0008000800 */
[----:B------:R-:W0:Y:S02]  /*0040*/  LDC R3, c[0x0][0x360] ;  /* 0x0000d800ff037b82 */ /* 0x000e240000000800 */
[----:B0-----:R-:W-:-:S05]  /*0050*/  IMAD R3, R3, UR4, R0 ;  /* 0x0000000403037c24 */ /* 0x001fca000f8e0200 */
[----:B-1----:R-:W-:-:S13]  /*0060*/  ISETP.GE.AND P0, PT, R3, UR5, PT ;  /* 0x0000000503007c0c */ /* 0x002fda000bf06270 */
[----:B------:R-:W-:Y:S05]  /*0070*/  @P0 EXIT ;  /* 0x000000000000094d */ /* 0x000fea0003800000 */
[----:B------:R-:W0:Y:S01]  /*0080*/  LDC.64 R4, c[0x0][0x380] ;  /* 0x0000e000ff047b82 */ /* 0x000e220000000a00 */
[----:B------:R-:W1:Y:S01]  /*0090*/  LDCU.64 UR4, c[0x0][0x358] ;  /* 0x00006b00ff0477ac */ /* 0x000e620008000a00 */
[----:B0-----:R-:W-:-:S05]  /*00a0*/  IMAD.WIDE R4, R3, 0x50, R4 ;  /* 0x0000005003047825 */ /* 0x001fca00078e0204 */
[----:B-1----:R-:W2:Y:S04]  /*00b0*/  LDG.E R8, desc[UR4][R4.64+0x48] ;  /* 0x0000480404087981 */ /* 0x002ea8000c1e1900 */
[----:B------:R-:W3:Y:S01]  /*00c0*/  LDG.E.64 R6, desc[UR4][R4.64+0x30] ;  /* 0x0000300404067981 */ /* 0x000ee2000c1e1b00 */
[----:B------:R-:W-:Y:S01]  /*00d0*/  IMAD.MOV.U32 R2, RZ, RZ, 0x1 ;  /* 0x00000001ff027424 */ /* 0x000fe200078e00ff */
[----:B------:R-:W-:Y:S01]  /*00e0*/  BSSY.RECONVERGENT B0, `(.L_x_0) ;  /* 0x0000017000007945 */ /* 0x000fe20003800200 */
[----:B--2---:R-:W0:Y:S01]  /*00f0*/  F2F.F64.F32 R8, R8 ;  /* 0x0000000800087310 */ /* 0x004e220000201800 */
[----:B---3--:R-:W-:-:S07]  /*0100*/  FSETP.GEU.AND P1, PT, |R7|, 6.5827683646048100446e-37, PT ;  /* 0x036000000700780b */ /* 0x008fce0003f2e200 */
[----:B0-----:R-:W0:Y:S02]  /*0110*/  MUFU.RCP64H R3, R9 ;  /* 0x0000000900037308 */ /* 0x001e240000001800 */
[----:B0-----:R-:W-:-:S08]  /*0120*/  DFMA R10, -R8, R2, 1 ;  /* 0x3ff00000080a742b */ /* 0x001fd00000000102 */
[----:B------:R-:W-:-:S08]  /*0130*/  DFMA R10, R10, R10, R10 ;  /* 0x0000000a0a0a722b */ /* 0x000fd0000000000a */
[----:B------:R-:W-:-:S08]  /*0140*/  DFMA R10, R2, R10, R2 ;  /* 0x0000000a020a722b */ /* 0x000fd00000000002 */
[----:B------:R-:W-:-:S08]  /*0150*/  DFMA R2, -R8, R10, 1 ;  /* 0x3ff000000802742b */ /* 0x000fd0000000010a */
[----:B------:R-:W-:-:S08]  /*0160*/  DFMA R2, R10, R2, R10 ;  /* 0x000000020a02722b */ /* 0x000fd0000000000a */
[----:B------:R-:W-:-:S08]  /*0170*/  DMUL R10, R6, R2 ;  /* 0x00000002060a7228 */ /* 0x000fd00000000000 */
[----:B------:R-:W-:-:S08]  /*0180*/  DFMA R12, -R8, R10, R6 ;  /* 0x0000000a080c722b */ /* 0x000fd00000000106 */
[----:B------:R-:W-:-:S10]  /*0190*/  DFMA R2, R2, R12, R10 ;  /* 0x0000000c0202722b */ /* 0x000fd4000000000a */
[----:B------:R-:W-:-:S05]  /*01a0*/  FFMA R0, RZ, R9, R3 ;  /* 0x00000009ff007223 */ /* 0x000fca0000000003 */
[----:B------:R-:W-:-:S13]  /*01b0*/  FSETP.GT.AND P0, PT, |R0|, 1.469367938527859385e-39, PT ;  /* 0x001000000000780b */ /* 0x000fda0003f04200 */
[----:B------:R-:W-:Y:S05]  /*01c0*/  @P0 BRA P1, `(.L_x_1) ;  /* 0x0000000000200947 */ /* 0x000fea0000800000 */
[----:B------:R-:W-:Y:S01]  /*01d0*/  IMAD.MOV.U32 R22, RZ, RZ, R6 ;  /* 0x000000ffff167224 */ /* 0x000fe200078e0006 */
[----:B------:R-:W-:Y:S01]  /*01e0*/  MOV R0, 0x230 ;  /* 0x0000023000007802 */ /* 0x000fe20000000f00 */
[----:B------:R-:W-:Y:S02]  /*01f0*/  IMAD.MOV.U32 R23, RZ, RZ, R7 ;  /* 0x000000ffff177224 */ /* 0x000fe400078e0007 */
[----:B------:R-:W-:Y:S02]  /*0200*/  IMAD.MOV.U32 R18, RZ, RZ, R8 ;  /* 0x000000ffff127224 */ /* 0x000fe400078e0008 */
[----:B------:R-:W-:-:S07]  /*0210*/  IMAD.MOV.U32 R19, RZ, RZ, R9 ;  /* 0x000000ffff137224 */ /* 0x000fce00078e0009 */
[----:B------:R-:W-:Y:S05]  /*0220*/  CALL.REL.NOINC `($__internal_0_$__cuda_sm20_div_rn_f64_full) ;  /* 0x0000000400787944 */ /* 0x000fea0003c00000 */
[----:B------:R-:W-:Y:S02]  /*0230*/  IMAD.MOV.U32 R2, RZ, RZ, R26 ;  /* 0x000000ffff027224 */ /* 0x000fe400078e001a */
[----:B------:R-:W-:-:S07]  /*0240*/  IMAD.MOV.U32 R3, RZ, RZ, R27 ;  /* 0x000000ffff037224 */ /* 0x000fce00078e001b */
.L_x_1:
[----:B------:R-:W-:Y:S05]  /*0250*/  BSYNC.RECONVERGENT B0 ;  /* 0x0000000000007941 */ /* 0x000fea0003800200 */
.L_x_0:
[----:B------:R-:W2:Y:S04]  /*0260*/  LDG.E.64 R10, desc[UR4][R4.64+0x38] ;  /* 0x00003804040a7981 */ /* 0x000ea8000c1e1b00 */
[----:B------:R-:W3:Y:S01]  /*0270*/  LDG.E.64 R14, desc[UR4][R4.64+0x18] ;  /* 0x00001804040e7981 */ /* 0x000ee2000c1e1b00 */
[----:B------:R-:W0:Y:S01]  /*0280*/  MUFU.RCP64H R13, R9 ;  /* 0x00000009000d7308 */ /* 0x000e220000001800 */
[----:B------:R-:W-:Y:S01]  /*0290*/  IMAD.MOV.U32 R12, RZ, RZ, 0x1 ;  /* 0x00000001ff0c7424 */ /* 0x000fe200078e00ff */
[----:B------:R-:W-:Y:S01]  /*02a0*/  UMOV UR6, 0x47ae147b ;  /* 0x47ae147b00067882 */ /* 0x000fe20000000000 */
[----:B------:R-:W-:Y:S01]  /*02b0*/  UMOV UR7, 0x3f847ae1 ;  /* 0x3f847ae100077882 */ /* 0x000fe20000000000 */
[----:B------:R-:W-:Y:S03]  /*02c0*/  BSSY.RECONVERGENT B0, `(.L_x_2) ;  /* 0x0000017000007945 */ /* 0x000fe60003800200 */
[----:B0-----:R-:W-:-:S08]  /*02d0*/  DFMA R16, -R8, R12, 1 ;  /* 0x3ff000000810742b */ /* 0x001fd0000000010c */
[----:B------:R-:W-:-:S08]  /*02e0*/  DFMA R16, R16, R16, R16 ;  /* 0x000000101010722b */ /* 0x000fd00000000010 */
[----:B------:R-:W-:-:S08]  /*02f0*/  DFMA R16, R12, R16, R12 ;  /* 0x000000100c10722b */ /* 0x000fd0000000000c */
[----:B------:R-:W-:-:S08]  /*0300*/  DFMA R12, -R8, R16, 1 ;  /* 0x3ff00000080c742b */ /* 0x000fd00000000110 */
[----:B------:R-:W-:-:S08]  /*0310*/  DFMA R18, R16, R12, R16 ;  /* 0x0000000c1012722b */ /* 0x000fd00000000010 */
[----:B--2---:R-:W-:Y:S01]  /*0320*/  DMUL R12, R18, R10 ;  /* 0x0000000a120c7228 */ /* 0x004fe20000000000 */
[----:B------:R-:W-:Y:S01]  /*0330*/  FSETP.GEU.AND P1, PT, |R11|, 6.5827683646048100446e-37, PT ;  /* 0x036000000b00780b */ /* 0x000fe20003f2e200 */
[----:B---3--:R-:W-:-:S06]  /*0340*/  DFMA R14, R2, UR6, R14 ;  /* 0x00000006020e7c2b */ /* 0x008fcc000800000e */
[----:B------:R-:W-:Y:S01]  /*0350*/  DFMA R16, -R8, R12, R10 ;  /* 0x0000000c0810722b */ /* 0x000fe2000000010a */
[----:B------:R0:W-:Y:S07]  /*0360*/  STG.E.64 desc[UR4][R4.64+0x18], R14 ;  /* 0x0000180e04007986 */ /* 0x0001ee000c101b04 */
[----:B------:R-:W-:-:S10]  /*0370*/  DFMA R2, R18, R16, R12 ;  /* 0x000000101202722b */ /* 0x000fd4000000000c */
[----:B------:R-:W-:-:S05]  /*0380*/  FFMA R0, RZ, R9, R3 ;  /* 0x00000009ff007223 */ /* 0x000fca0000000003 */
[----:B------:R-:W-:-:S13]  /*0390*/  FSETP.GT.AND P0, PT, |R0|, 1.469367938527859385e-39, PT ;  /* 0x001000000000780b */ /* 0x000fda0003f04200 */
[----:B0-----:R-:W-:Y:S05]  /*03a0*/  @P0 BRA P1, `(.L_x_3) ;  /* 0x0000000000200947 */ /* 0x001fea0000800000 */
        /* <DEDUP_REMOVED lines=8> */
.L_x_3:
[----:B------:R-:W-:Y:S05]  /*0430*/  BSYNC.RECONVERGENT B0 ;  /* 0x0000000000007941 */ /* 0x000fea0003800200 */
.L_x_2:
        /* <DEDUP_REMOVED lines=29> */
.L_x_5:
[----:B------:R-:W-:Y:S05]  /*0610*/  BSYNC.RECONVERGENT B0 ;  /* 0x0000000000007941 */ /* 0x000fea0003800200 */
.L_x_4:
[----:B------:R-:W2:Y:S04]  /*0620*/  LDG.E.64 R8, desc[UR4][R4.64+0x28] ;  /* 0x0000280404087981 */ /* 0x000ea8000c1e1b00 */
[----:B------:R-:W3:Y:S04]  /*0630*/  LDG.E.64 R18, desc[UR4][R4.64] ;  /* 0x0000000404127981 */ /* 0x000ee8000c1e1b00 */
[----:B------:R-:W4:Y:S04]  /*0640*/  LDG.E.64 R20, desc[UR4][R4.64+0x8] ;  /* 0x0000080404147981 */ /* 0x000f28000c1e1b00 */
[----:B------:R-:W5:Y:S01]  /*0650*/  LDG.E.64 R22, desc[UR4][R4.64+0x10] ;  /* 0x0000100404167981 */ /* 0x000f62000c1e1b00 */
[----:B------:R-:W-:Y:S01]  /*0660*/  UMOV UR6, 0x47ae147b ;  /* 0x47ae147b00067882 */ /* 0x000fe20000000000 */
[----:B------:R-:W-:Y:S01]  /*0670*/  UMOV UR7, 0x3f847ae1 ;  /* 0x3f847ae100077882 */ /* 0x000fe20000000000 */
[----:B------:R-:W-:-:S02]  /*0680*/  DSETP.NAN.AND P0, PT, R6, R6, PT ;  /* 0x000000060600722a */ /* 0x000fc40003f08000 */
[----:B------:R-:W-:Y:S02]  /*0690*/  DMUL R14, R14, UR6 ;  /* 0x000000060e0e7c28 */ /* 0x000fe40008000000 */
[----:B------:R-:W-:Y:S02]  /*06a0*/  DMUL R16, R16, UR6 ;  /* 0x0000000610107c28 */ /* 0x000fe40008000000 */
[----:B------:R-:W-:Y:S02]  /*06b0*/  DSETP.NAN.AND P1, PT, R10, R10, PT ;  /* 0x0000000a0a00722a */ /* 0x000fe40003f28000 */
[----:B------:R-:W-:-:S06]  /*06c0*/  DSETP.NAN.AND P2, PT, R12, R12, PT ;  /* 0x0000000c0c00722a */ /* 0x000fcc0003f48000 */
[----:B------:R0:W-:Y:S06]  /*06d0*/  @P0 STG.E.64 desc[UR4][R4.64+0x30], RZ ;  /* 0x000030ff04000986 */ /* 0x0001ec000c101b04 */
[----:B------:R0:W-:Y:S04]  /*06e0*/  @P1 STG.E.64 desc[UR4][R4.64+0x38], RZ ;  /* 0x000038ff04001986 */ /* 0x0001e8000c101b04 */
[----:B------:R0:W-:Y:S01]  /*06f0*/  @P2 STG.E.64 desc[UR4][R4.64+0x40], RZ ;  /* 0x000040ff04002986 */ /* 0x0001e2000c101b04 */
[----:B--2---:R-:W-:-:S02]  /*0700*/  DFMA R8, R2, UR6, R8 ;  /* 0x0000000602087c2b */ /* 0x004fc40008000008 */
[----:B---3--:R-:W-:-:S05]  /*0710*/  DFMA R14, R14, 0.5, R18 ;  /* 0x3fe000000e0e782b */ /* 0x008fca0000000012 */
[----:B------:R0:W-:Y:S01]  /*0720*/  STG.E.64 desc[UR4][R4.64+0x28], R8 ;  /* 0x0000280804007986 */ /* 0x0001e2000c101b04 */
[----:B------:R-:W-:Y:S02]  /*0730*/  DMUL R2, R8, UR6 ;  /* 0x0000000608027c28 */ /* 0x000fe40008000000 */
[----:B----4-:R-:W-:Y:S01]  /*0740*/  DFMA R16, R16, 0.5, R20 ;  /* 0x3fe000001010782b */ /* 0x010fe20000000014 */
[----:B------:R0:W-:Y:S01]  /*0750*/  STG.E.64 desc[UR4][R4.64], R14 ;  /* 0x0000000e04007986 */ /* 0x0001e2000c101b04 */
[----:B------:R-:W-:-:S04]  /*0760*/  DSETP.NAN.AND P3, PT, R14, R14, PT ;  /* 0x0000000e0e00722a */ /* 0x000fc80003f68000 */
[----:B-----5:R-:W-:Y:S01]  /*0770*/  DFMA R2, R2, 0.5, R22 ;  /* 0x3fe000000202782b */ /* 0x020fe20000000016 */
[----:B------:R0:W-:Y:S01]  /*0780*/  STG.E.64 desc[UR4][R4.64+0x8], R16 ;  /* 0x0000081004007986 */ /* 0x0001e2000c101b04 */
[----:B------:R-:W-:-:S05]  /*0790*/  DSETP.NAN.AND P4, PT, R16, R16, PT ;  /* 0x000000101000722a */ /* 0x000fca0003f88000 */
[----:B------:R0:W-:Y:S01]  /*07a0*/  STG.E.64 desc[UR4][R4.64+0x10], R2 ;  /* 0x0000100204007986 */ /* 0x0001e2000c101b04 */
[----:B------:R-:W-:-:S03]  /*07b0*/  DSETP.NAN.AND P5, PT, R2, R2, PT ;  /* 0x000000020200722a */ /* 0x000fc60003fa8000 */
[----:B------:R0:W-:Y:S05]  /*07c0*/  @P3 STG.E.64 desc[UR4][R4.64], RZ ;  /* 0x000000ff04003986 */ /* 0x0001ea000c101b04 */
[----:B------:R0:W-:Y:S06]  /*07d0*/  @P4 STG.E.64 desc[UR4][R4.64+0x8], RZ ;  /* 0x000008ff04004986 */ /* 0x0001ec000c101b04 */
[----:B------:R-:W-:Y:S05]  /*07e0*/  @!P5 EXIT ;  /* 0x000000000000d94d */ /* 0x000fea0003800000 */
[----:B------:R-:W-:Y:S01]  /*07f0*/  STG.E.64 desc[UR4][R4.64+0x10], RZ ;  /* 0x000010ff04007986 */ /* 0x000fe2000c101b04 */
[----:B------:R-:W-:Y:S05]  /*0800*/  EXIT ;  /* 0x000000000000794d */ /* 0x000fea0003800000 */
        .weak           $__internal_0_$__cuda_sm20_div_rn_f64_full
        .type           $__internal_0_$__cuda_sm20_div_rn_f64_full,@function
        .size           $__internal_0_$__cuda_sm20_div_rn_f64_full,(.L_x_202 - $__internal_0_$__cuda_sm20_div_rn_f64_full)
$__internal_0_$__cuda_sm20_div_rn_f64_full:
[----:B------:R-:W-:Y:S01]  /*0810*/  FSETP.GEU.AND P2, PT, |R23|, 1.469367938527859385e-39, PT ;  /* 0x001000001700780b */ /* 0x000fe20003f4e200 */
[----:B------:R-:W-:Y:S01]  /*0820*/  IMAD.MOV.U32 R27, RZ, RZ, 0x1ca00000 ;  /* 0x1ca00000ff1b7424 */ /* 0x000fe200078e00ff */
[C---:B------:R-:W-:Y:S01]  /*0830*/  FSETP.GEU.AND P0, PT, |R19|.reuse, 1.469367938527859385e-39, PT ;  /* 0x001000001300780b */ /* 0x040fe20003f0e200 */
[----:B------:R-:W-:Y:S01]  /*0840*/  IMAD.MOV.U32 R2, RZ, RZ, R22 ;  /* 0x000000ffff027224 */ /* 0x000fe200078e0016 */
[----:B------:R-:W-:Y:S01]  /*0850*/  LOP3.LUT R20, R19, 0x800fffff, RZ, 0xc0, !PT ;  /* 0x800fffff13147812 */ /* 0x000fe200078ec0ff */
[----:B------:R-:W-:Y:S01]  /*0860*/  IMAD.MOV.U32 R24, RZ, RZ, 0x1 ;  /* 0x00000001ff187424 */ /* 0x000fe200078e00ff */
[----:B------:R-:W-:Y:S01]  /*0870*/  LOP3.LUT R26, R23, 0x7ff00000, RZ, 0xc0, !PT ;  /* 0x7ff00000171a7812 */ /* 0x000fe200078ec0ff */
[----:B------:R-:W-:Y:S01]  /*0880*/  BSSY.RECONVERGENT B1, `(.L_x_6) ;  /* 0x0000050000017945 */ /* 0x000fe20003800200 */
[----:B------:R-:W-:Y:S01]  /*0890*/  LOP3.LUT R21, R20, 0x3ff00000, RZ, 0xfc, !PT ;  /* 0x3ff0000014157812 */ /* 0x000fe200078efcff */
[----:B------:R-:W-:Y:S01]  /*08a0*/  IMAD.MOV.U32 R20, RZ, RZ, R18 ;  /* 0x000000ffff147224 */ /* 0x000fe200078e0012 */
[----:B------:R-:W-:Y:S01]  /*08b0*/  LOP3.LUT R29, R19, 0x7ff00000, RZ, 0xc0, !PT ;  /* 0x7ff00000131d7812 */ /* 0x000fe200078ec0ff */
[----:B------:R-:W-:-:S02]  /*08c0*/  IMAD.MOV.U32 R28, RZ, RZ, R26 ;  /* 0x000000ffff1c7224 */ /* 0x000fc400078e001a */
[----:B------:R-:W-:Y:S01]  /*08d0*/  @!P2 LOP3.LUT R3, R19, 0x7ff00000, RZ, 0xc0, !PT ;  /* 0x7ff000001303a812 */ /* 0x000fe200078ec0ff */
[----:B------:R-:W-:Y:S01]  /*08e0*/  @!P2 IMAD.MOV.U32 R30, RZ, RZ, RZ ;  /* 0x000000ffff1ea224 */ /* 0x000fe200078e00ff */
[----:B------:R-:W-:Y:S01]  /*08f0*/  @!P0 DMUL R20, R18, 8.98846567431157953865e+307 ;  /* 0x7fe0000012148828 */ /* 0x000fe20000000000 */
[C---:B------:R-:W-:Y:S02]  /*0900*/  ISETP.GE.U32.AND P1, PT, R26.reuse, R29, PT ;  /* 0x0000001d1a00720c */ /* 0x040fe40003f26070 */
[----:B------:R-:W-:Y:S02]  /*0910*/  @!P2 ISETP.GE.U32.AND P3, PT, R26, R3, PT ;  /* 0x000000031a00a20c */ /* 0x000fe40003f66070 */
[C---:B------:R-:W-:Y:S01]  /*0920*/  SEL R3, R27.reuse, 0x63400000, !P1 ;  /* 0x634000001b037807 */ /* 0x040fe20004800000 */
[----:B------:R-:W0:Y:S01]  /*0930*/  MUFU.RCP64H R25, R21 ;  /* 0x0000001500197308 */ /* 0x000e220000001800 */
[----:B------:R-:W-:Y:S02]  /*0940*/  @!P2 SEL R31, R27, 0x63400000, !P3 ;  /* 0x634000001b1fa807 */ /* 0x000fe40005800000 */
[----:B------:R-:W-:-:S02]  /*0950*/  LOP3.LUT R3, R3, 0x800fffff, R23, 0xf8, !PT ;  /* 0x800fffff03037812 */ /* 0x000fc400078ef817 */
[----:B------:R-:W-:Y:S02]  /*0960*/  @!P2 LOP3.LUT R31, R31, 0x80000000, R23, 0xf8, !PT ;  /* 0x800000001f1fa812 */ /* 0x000fe400078ef817 */
[----:B------:R-:W-:Y:S02]  /*0970*/  @!P0 LOP3.LUT R29, R21, 0x7ff00000, RZ, 0xc0, !PT ;  /* 0x7ff00000151d8812 */ /* 0x000fe400078ec0ff */
[----:B------:R-:W-:-:S06]  /*0980*/  @!P2 LOP3.LUT R31, R31, 0x100000, RZ, 0xfc, !PT ;  /* 0x001000001f1fa812 */ /* 0x000fcc00078efcff */
[----:B------:R-:W-:Y:S02]  /*0990*/  @!P2 DFMA R2, R2, 2, -R30 ;  /* 0x400000000202a82b */ /* 0x000fe4000000081e */
[----:B0-----:R-:W-:-:S08]  /*09a0*/  DFMA R30, R24, -R20, 1 ;  /* 0x3ff00000181e742b */ /* 0x001fd00000000814 */
[----:B------:R-:W-:Y:S01]  /*09b0*/  DFMA R30, R30, R30, R30 ;  /* 0x0000001e1e1e722b */ /* 0x000fe2000000001e */
[----:B------:R-:W-:-:S07]  /*09c0*/  @!P2 LOP3.LUT R28, R3, 0x7ff00000, RZ, 0xc0, !PT ;  /* 0x7ff00000031ca812 */ /* 0x000fce00078ec0ff */
[----:B------:R-:W-:-:S08]  /*09d0*/  DFMA R30, R24, R30, R24 ;  /* 0x0000001e181e722b */ /* 0x000fd00000000018 */
[----:B------:R-:W-:-:S08]  /*09e0*/  DFMA R24, R30, -R20, 1 ;  /* 0x3ff000001e18742b */ /* 0x000fd00000000814 */
[----:B------:R-:W-:-:S08]  /*09f0*/  DFMA R24, R30, R24, R30 ;  /* 0x000000181e18722b */ /* 0x000fd0000000001e */
[----:B------:R-:W-:-:S08]  /*0a00*/  DMUL R30, R24, R2 ;  /* 0x00000002181e7228 */ /* 0x000fd00000000000 */
[----:B------:R-:W-:-:S08]  /*0a10*/  DFMA R32, R30, -R20, R2 ;  /* 0x800000141e20722b */ /* 0x000fd00000000002 */
[----:B------:R-:W-:Y:S01]  /*0a20*/  DFMA R24, R24, R32, R30 ;  /* 0x000000201818722b */ /* 0x000fe2000000001e */
[----:B------:R-:W-:-:S05]  /*0a30*/  VIADD R30, R28, 0xffffffff ;  /* 0xffffffff1c1e7836 */ /* 0x000fca0000000000 */
[----:B------:R-:W-:Y:S01]  /*0a40*/  ISETP.GT.U32.AND P0, PT, R30, 0x7feffffe, PT ;  /* 0x7feffffe1e00780c */ /* 0x000fe20003f04070 */
[----:B------:R-:W-:-:S05]  /*0a50*/  VIADD R30, R29, 0xffffffff ;  /* 0xffffffff1d1e7836 */ /* 0x000fca0000000000 */
[----:B------:R-:W-:-:S13]  /*0a60*/  ISETP.GT.U32.OR P0, PT, R30, 0x7feffffe, P0 ;  /* 0x7feffffe1e00780c */ /* 0x000fda0000704470 */
[----:B------:R-:W-:Y:S05]  /*0a70*/  @P0 BRA `(.L_x_7) ;  /* 0x00000000006c0947 */ /* 0x000fea0003800000 */
[----:B------:R-:W-:Y:S01]  /*0a80*/  LOP3.LUT R23, R19, 0x7ff00000, RZ, 0xc0, !PT ;  /* 0x7ff0000013177812 */ /* 0x000fe200078ec0ff */
[----:B------:R-:W-:-:S03]  /*0a90*/  IMAD.MOV.U32 R28, RZ, RZ, RZ ;  /* 0x000000ffff1c7224 */ /* 0x000fc600078e00ff */
[CC--:B------:R-:W-:Y:S02]  /*0aa0*/  VIADDMNMX R22, R26.reuse, -R23.reuse, 0xb9600000, !PT ;  /* 0xb96000001a167446 */ /* 0x0c0fe40007800917 */
[----:B------:R-:W-:Y:S02]  /*0ab0*/  ISETP.GE.U32.AND P0, PT, R26, R23, PT ;  /* 0x000000171a00720c */ /* 0x000fe40003f06070 */
[----:B------:R-:W-:Y:S02]  /*0ac0*/  VIMNMX R22, PT, PT, R22, 0x46a00000, PT ;  /* 0x46a0000016167848 */ /* 0x000fe40003fe0100 */
[----:B------:R-:W-:-:S05]  /*0ad0*/  SEL R27, R27, 0x63400000, !P0 ;  /* 0x634000001b1b7807 */ /* 0x000fca0004000000 */
[----:B------:R-:W-:-:S04]  /*0ae0*/  IMAD.IADD R22, R22, 0x1, -R27 ;  /* 0x0000000116167824 */ /* 0x000fc800078e0a1b */
[----:B------:R-:W-:-:S06]  /*0af0*/  VIADD R29, R22, 0x7fe00000 ;  /* 0x7fe00000161d7836 */ /* 0x000fcc0000000000 */
[----:B------:R-:W-:-:S10]  /*0b00*/  DMUL R26, R24, R28 ;  /* 0x0000001c181a7228 */ /* 0x000fd40000000000 */
[----:B------:R-:W-:-:S13]  /*0b10*/  FSETP.GTU.AND P0, PT, |R27|, 1.469367938527859385e-39, PT ;  /* 0x001000001b00780b */ /* 0x000fda0003f0c200 */
[----:B------:R-:W-:Y:S05]  /*0b20*/  @P0 BRA `(.L_x_8) ;  /* 0x0000000000940947 */ /* 0x000fea0003800000 */
[----:B------:R-:W-:Y:S01]  /*0b30*/  DFMA R2, R24, -R20, R2 ;  /* 0x800000141802722b */ /* 0x000fe20000000002 */
[----:B------:R-:W-:-:S09]  /*0b40*/  IMAD.MOV.U32 R28, RZ, RZ, RZ ;  /* 0x000000ffff1c7224 */ /* 0x000fd200078e00ff */
[C---:B------:R-:W-:Y:S02]  /*0b50*/  FSETP.NEU.AND P0, PT, R3.reuse, RZ, PT ;  /* 0x000000ff0300720b */ /* 0x040fe40003f0d000 */
[----:B------:R-:W-:-:S04]  /*0b60*/  LOP3.LUT R19, R3, 0x80000000, R19, 0x48, !PT ;  /* 0x8000000003137812 */ /* 0x000fc800078e4813 */
[----:B------:R-:W-:-:S07]  /*0b70*/  LOP3.LUT R29, R19, R29, RZ, 0xfc, !PT ;  /* 0x0000001d131d7212 */ /* 0x000fce00078efcff */
[----:B------:R-:W-:Y:S05]  /*0b80*/  @!P0 BRA `(.L_x_8) ;  /* 0x00000000007c8947 */ /* 0x000fea0003800000 */
[----:B------:R-:W-:Y:S02]  /*0b90*/  IMAD.MOV R3, RZ, RZ, -R22 ;  /* 0x000000ffff037224 */ /* 0x000fe400078e0a16 */
[----:B------:R-:W-:-:S06]  /*0ba0*/  IMAD.MOV.U32 R2, RZ, RZ, RZ ;  /* 0x000000ffff027224 */ /* 0x000fcc00078e00ff */
[----:B------:R-:W-:Y:S02]  /*0bb0*/  DFMA R2, R26, -R2, R24 ;  /* 0x800000021a02722b */ /* 0x000fe40000000018 */
[----:B------:R-:W-:-:S04]  /*0bc0*/  DMUL.RP R24, R24, R28 ;  /* 0x0000001c18187228 */ /* 0x000fc80000008000 */
[----:B------:R-:W-:-:S04]  /*0bd0*/  IADD3 R2, PT, PT, -R22, -0x43300000, RZ ;  /* 0xbcd0000016027810 */ /* 0x000fc80007ffe1ff */
[----:B------:R-:W-:Y:S02]  /*0be0*/  FSETP.NEU.AND P0, PT, |R3|, R2, PT ;  /* 0x000000020300720b */ /* 0x000fe40003f0d200 */
[----:B------:R-:W-:Y:S02]  /*0bf0*/  LOP3.LUT R19, R25, R19, RZ, 0x3c, !PT ;  /* 0x0000001319137212 */ /* 0x000fe400078e3cff */
[----:B------:R-:W-:Y:S02]  /*0c00*/  FSEL R26, R24, R26, !P0 ;  /* 0x0000001a181a7208 */ /* 0x000fe40004000000 */
[----:B------:R-:W-:Y:S01]  /*0c10*/  FSEL R27, R19, R27, !P0 ;  /* 0x0000001b131b7208 */ /* 0x000fe20004000000 */
[----:B------:R-:W-:Y:S06]  /*0c20*/  BRA `(.L_x_8) ;  /* 0x0000000000547947 */ /* 0x000fec0003800000 */
.L_x_7:
[----:B------:R-:W-:-:S14]  /*0c30*/  DSETP.NAN.AND P0, PT, R22, R22, PT ;  /* 0x000000161600722a */ /* 0x000fdc0003f08000 */
[----:B------:R-:W-:Y:S05]  /*0c40*/  @P0 BRA `(.L_x_9) ;  /* 0x0000000000440947 */ /* 0x000fea0003800000 */
[----:B------:R-:W-:-:S14]  /*0c50*/  DSETP.NAN.AND P0, PT, R18, R18, PT ;  /* 0x000000121200722a */ /* 0x000fdc0003f08000 */
[----:B------:R-:W-:Y:S05]  /*0c60*/  @P0 BRA `(.L_x_10) ;  /* 0x0000000000300947 */ /* 0x000fea0003800000 */
[----:B------:R-:W-:Y:S01]  /*0c70*/  ISETP.NE.AND P0, PT, R28, R29, PT ;  /* 0x0000001d1c00720c */ /* 0x000fe20003f05270 */
[----:B------:R-:W-:Y:S02]  /*0c80*/  IMAD.MOV.U32 R26, RZ, RZ, 0x0 ;  /* 0x00000000ff1a7424 */ /* 0x000fe400078e00ff */
[----:B------:R-:W-:-:S10]  /*0c90*/  IMAD.MOV.U32 R27, RZ, RZ, -0x80000 ;  /* 0xfff80000ff1b7424 */ /* 0x000fd400078e00ff */
[----:B------:R-:W-:Y:S05]  /*0ca0*/  @!P0 BRA `(.L_x_8) ;  /* 0x0000000000348947 */ /* 0x000fea0003800000 */
[----:B------:R-:W-:Y:S02]  /*0cb0*/  ISETP.NE.AND P0, PT, R28, 0x7ff00000, PT ;  /* 0x7ff000001c00780c */ /* 0x000fe40003f05270 */
[----:B------:R-:W-:Y:S02]  /*0cc0*/  LOP3.LUT R27, R23, 0x80000000, R19, 0x48, !PT ;  /* 0x80000000171b7812 */ /* 0x000fe400078e4813 */
[----:B------:R-:W-:-:S13]  /*0cd0*/  ISETP.EQ.OR P0, PT, R29, RZ, !P0 ;  /* 0x000000ff1d00720c */ /* 0x000fda0004702670 */
[----:B------:R-:W-:Y:S01]  /*0ce0*/  @P0 LOP3.LUT R2, R27, 0x7ff00000, RZ, 0xfc, !PT ;  /* 0x7ff000001b020812 */ /* 0x000fe200078efcff */
[----:B------:R-:W-:Y:S02]  /*0cf0*/  @!P0 IMAD.MOV.U32 R26, RZ, RZ, RZ ;  /* 0x000000ffff1a8224 */ /* 0x000fe400078e00ff */
[----:B------:R-:W-:Y:S02]  /*0d00*/  @P0 IMAD.MOV.U32 R26, RZ, RZ, RZ ;  /* 0x000000ffff1a0224 */ /* 0x000fe400078e00ff */
[----:B------:R-:W-:Y:S01]  /*0d10*/  @P0 IMAD.MOV.U32 R27, RZ, RZ, R2 ;  /* 0x000000ffff1b0224 */ /* 0x000fe200078e0002 */
[----:B------:R-:W-:Y:S06]  /*0d20*/  BRA `(.L_x_8) ;  /* 0x0000000000147947 */ /* 0x000fec0003800000 */
.L_x_10:
[----:B------:R-:W-:Y:S01]  /*0d30*/  LOP3.LUT R27, R19, 0x80000, RZ, 0xfc, !PT ;  /* 0x00080000131b7812 */ /* 0x000fe200078efcff */
[----:B------:R-:W-:Y:S01]  /*0d40*/  IMAD.MOV.U32 R26, RZ, RZ, R18 ;  /* 0x000000ffff1a7224 */ /* 0x000fe200078e0012 */
[----:B------:R-:W-:Y:S06]  /*0d50*/  BRA `(.L_x_8) ;  /* 0x0000000000087947 */ /* 0x000fec0003800000 */
.L_x_9:
[----:B------:R-:W-:Y:S01]  /*0d60*/  LOP3.LUT R27, R23, 0x80000, RZ, 0xfc, !PT ;  /* 0x00080000171b7812 */ /* 0x000fe200078efcff */
[----:B------:R-:W-:-:S07]  /*0d70*/  IMAD.MOV.U32 R26, RZ, RZ, R22 ;  /* 0x000000ffff1a7224 */ /* 0x000fce00078e0016 */
.L_x_8:
[----:B------:R-:W-:Y:S05]  /*0d80*/  BSYNC.RECONVERGENT B1 ;  /* 0x0000000000017941 */ /* 0x000fea0003800200 */
.L_x_6:
[----:B------:R-:W-:Y:S02]  /*0d90*/  IMAD.MOV.U32 R2, RZ, RZ, R0 ;  /* 0x000000ffff027224 */ /* 0x000fe400078e0000 */
[----:B------:R-:W-:-:S04]  /*0da0*/  IMAD.MOV.U32 R3, RZ, RZ, 0x0 ;  /* 0x00000000ff037424 */ /* 0x000fc800078e00ff */
[----:B------:R-:W-:Y:S05]  /*0db0*/  RET.REL.NODEC R2 `(_Z12updateBodiesP4Bodyi) ;  /* 0xfffffff002907950 */ /* 0x000fea0003c3ffff */
.L_x_11:
[----:B------:R-:W-:-:S00]  /*0dc0*/  BRA `(.L_x_11) ;  /* 0xfffffffc00fc7947 */ /* 0x000fc0000383ffff */
[----:B------:R-:W-:-:S00]  /*0dd0*/  NOP ;  /* 0x0000000000007918 */ /* 0x000fc00000000000 */
        /* <DEDUP_REMOVED lines=10> */
.L_x_202:


//--------------------- .text._Z20calculate_parametersP4Bodyi --------------------------
	.section	.text._Z20calculate_parametersP4Bodyi,"ax",@progbits
	.align	128
        .global         _Z20calculate_parametersP4Bodyi
        .type           _Z20calculate_parametersP4Bodyi,@function
        .size           _Z20calculate_parametersP4Bodyi,(.L_x_204 - _Z20calculate_parametersP4Bodyi)
        .other          _Z20calculate_parametersP4Bodyi,@"STO_CUDA_ENTRY STV_DEFAULT"
_Z20calculate_parametersP4Bodyi:
.text._Z20calculate_parametersP4Bodyi:
        /* <DEDUP_REMOVED lines=8> */
[----:B------:R-:W-:Y:S01]  /*0080*/  ISETP.GE.AND P0, PT, R3, 0x1, PT ;  /* 0x000000010300780c */ /* 0x000fe20003f06270 */
[----:B------:R-:W0:Y:S01]  /*0090*/  LDCU.64 UR6, c[0x0][0x358] ;  /* 0x00006b00ff0677ac */ /* 0x000e220008000a00 */
[----:B------:R-:W-:Y:S01]  /*00a0*/  BSSY.RECONVERGENT B1, `(.L_x_12) ;  /* 0x00003bf000017945 */ /* 0x000fe20003800200 */
[----:B------:R-:W-:Y:S01]  /*00b0*/  IMAD.MOV.U32 R5, RZ, RZ, RZ ;  /* 0x000000ffff057224 */ /* 0x000fe200078e00ff */
[----:B------:R-:W-:Y:S02]  /*00c0*/  CS2R R28, SRZ ;  /* 0x00000000001c7805 */ /* 0x000fe4000001ff00 */
[----:B------:R-:W-:Y:S02]  /*00d0*/  CS2R R16, SRZ ;  /* 0x0000000000107805 */ /* 0x000fe4000001ff00 */
[----:B------:R-:W-:-:S05]  /*00e0*/  CS2R R6, SRZ ;  /* 0x0000000000067805 */ /* 0x000fca000001ff00 */
[----:B------:R-:W-:Y:S05]  /*00f0*/  @!P0 BRA `(.L_x_13) ;  /* 0x0000003800e48947 */ /* 0x000fea0003800000 */
[----:B------:R-:W1:Y:S02]  /*0100*/  LDC.64 R8, c[0x0][0x380] ;  /* 0x0000e000ff087b82 */ /* 0x000e640000000a00 */
[----:B-1----:R-:W-:-:S05]  /*0110*/  IMAD.WIDE.U32 R8, R3, 0x50, R8 ;  /* 0x0000005003087825 */ /* 0x002fca00078e0008 */
[----:B0-----:R0:W5:Y:S04]  /*0120*/  LDG.E R4, desc[UR6][R8.64+0x48] ;  /* 0x0000480608047981 */ /* 0x001168000c1e1900 */
[----:B------:R0:W5:Y:S04]  /*0130*/  LDG.E.64 R24, desc[UR6][R8.64] ;  /* 0x0000000608187981 */ /* 0x000168000c1e1b00 */
[----:B------:R0:W5:Y:S04]  /*0140*/  LDG.E.64 R22, desc[UR6][R8.64+0x8] ;  /* 0x0000080608167981 */ /* 0x000168000c1e1b00 */
[----:B------:R0:W5:Y:S01]  /*0150*/  LDG.E.64 R20, desc[UR6][R8.64+0x10] ;  /* 0x0000100608147981 */ /* 0x000162000c1e1b00 */
[----:B------:R-:W-:Y:S01]  /*0160*/  VIMNMX R3, PT, PT, R3, UR8, PT ;  /* 0x0000000803037c48 */ /* 0x000fe2000bfe0100 */
[----:B------:R-:W-:Y:S01]  /*0170*/  BSSY.RECONVERGENT B2, `(.L_x_14) ;  /* 0x0000219000027945 */ /* 0x000fe20003800200 */
[----:B------:R-:W-:Y:S01]  /*0180*/  IMAD.MOV.U32 R2, RZ, RZ, RZ ;  /* 0x000000ffff027224 */ /* 0x000fe200078e00ff */
[----:B------:R-:W-:-:S02]  /*0190*/  CS2R R6, SRZ ;  /* 0x0000000000067805 */ /* 0x000fc4000001ff00 */
[C---:B------:R-:W-:Y:S02]  /*01a0*/  ISETP.GE.AND P0, PT, R3.reuse, 0x4, PT ;  /* 0x000000040300780c */ /* 0x040fe40003f06270 */
[----:B------:R-:W-:Y:S02]  /*01b0*/  CS2R R16, SRZ ;  /* 0x0000000000107805 */ /* 0x000fe4000001ff00 */
[----:B------:R-:W-:Y:S02]  /*01c0*/  CS2R R28, SRZ ;  /* 0x00000000001c7805 */ /* 0x000fe4000001ff00 */
[----:B------:R-:W-:-:S07]  /*01d0*/  VIMNMX R5, PT, PT, R3, 0x1, !PT ;  /* 0x0000000103057848 */ /* 0x000fce0007fe0100 */
[----:B0-----:R-:W-:Y:S05]  /*01e0*/  @!P0 BRA `(.L_x_15) ;  /* 0x0000002000448947 */ /* 0x001fea0003800000 */
[----:B------:R-:W0:Y:S01]  /*01f0*/  LDCU.64 UR4, c[0x0][0x380] ;  /* 0x00007000ff0477ac */ /* 0x000e220008000a00 */
[----:B------:R-:W-:Y:S02]  /*0200*/  LOP3.LUT R2, R5, 0x7ffffffc, RZ, 0xc0, !PT ;  /* 0x7ffffffc05027812 */ /* 0x000fe400078ec0ff */
[----:B------:R-:W-:Y:S02]  /*0210*/  CS2R R6, SRZ ;  /* 0x0000000000067805 */ /* 0x000fe4000001ff00 */
[----:B------:R-:W-:Y:S01]  /*0220*/  IADD3 R3, PT, PT, -R2, RZ, RZ ;  /* 0x000000ff02037210 */ /* 0x000fe20007ffe1ff */
[----:B0-----:R-:W-:-:S04]  /*0230*/  UIADD3 UR4, UP0, UPT, UR4, 0xa0, URZ ;  /* 0x000000a004047890 */ /* 0x001fc8000ff1e0ff */
[----:B------:R-:W-:Y:S02]  /*0240*/  UIADD3.X UR5, UPT, UPT, URZ, UR5, URZ, UP0, !UPT ;  /* 0x00000005ff057290 */ /* 0x000fe400087fe4ff */
[----:B------:R-:W-:-:S04]  /*0250*/  IMAD.U32 R14, RZ, RZ, UR4 ;  /* 0x00000004ff0e7e24 */ /* 0x000fc8000f8e00ff */
[----:B------:R-:W-:-:S07]  /*0260*/  IMAD.U32 R15, RZ, RZ, UR5 ;  /* 0x00000005ff0f7e24 */ /* 0x000fce000f8e00ff */
.L_x_60:
[----:B------:R-:W2:Y:S04]  /*0270*/  LDG.E.64 R30, desc[UR6][R14.64+-0x98] ;  /* 0xffff68060e1e7981 */ /* 0x000ea8000c1e1b00 */
[----:B------:R-:W3:Y:S04]  /*0280*/  LDG.E.64 R32, desc[UR6][R14.64+-0xa0] ;  /* 0xffff60060e207981 */ /* 0x000ee8000c1e1b00 */
[----:B------:R-:W4:Y:S01]  /*0290*/  LDG.E.64 R26, desc[UR6][R14.64+-0x90] ;  /* 0xffff70060e1a7981 */ /* 0x000f22000c1e1b00 */
[----:B------:R-:W-:Y:S01]  /*02a0*/  IADD3 R3, PT, PT, R3, 0x4, RZ ;  /* 0x0000000403037810 */ /* 0x000fe20007ffe0ff */
[----:B------:R-:W-:Y:S03]  /*02b0*/  BSSY.RECONVERGENT B0, `(.L_x_16) ;  /* 0x0000016000007945 */ /* 0x000fe60003800200 */
[----:B------:R-:W-:Y:S01]  /*02c0*/  ISETP.NE.AND P1, PT, R3, RZ, PT ;  /* 0x000000ff0300720c */ /* 0x000fe20003f25270 */
[----:B--2--5:R-:W-:-:S02]  /*02d0*/  DADD R30, -R22, R30 ;  /* 0x00000000161e7229 */ /* 0x024fc4000000011e */
[----:B---3--:R-:W-:-:S06]  /*02e0*/  DADD R32, -R24, R32 ;  /* 0x0000000018207229 */ /* 0x008fcc0000000120 */
[----:B------:R-:W-:Y:S02]  /*02f0*/  DMUL R8, R30, R30 ;  /* 0x0000001e1e087228 */ /* 0x000fe40000000000 */
[----:B----4-:R-:W-:-:S06]  /*0300*/  DADD R26, -R20, R26 ;  /* 0x00000000141a7229 */ /* 0x010fcc000000011a */
[----:B------:R-:W-:-:S08]  /*0310*/  DFMA R8, R32, R32, R8 ;  /* 0x000000202008722b */ /* 0x000fd00000000008 */
[----:B------:R-:W-:-:S10]  /*0320*/  DFMA R8, R26, R26, R8 ;  /* 0x0000001a1a08722b */ /* 0x000fd40000000008 */
[----:B------:R-:W0:Y:S02]  /*0330*/  F2F.F32.F64 R9, R8 ;  /* 0x0000000800097310 */ /* 0x000e240000301000 */
[----:B0-----:R-:W-:-:S06]  /*0340*/  VIADD R0, R9, 0xf3000000 ;  /* 0xf300000009007836 */ /* 0x001fcc0000000000 */
[----:B------:R0:W1:Y:S01]  /*0350*/  MUFU.RSQ R10, R9 ;  /* 0x00000009000a7308 */ /* 0x0000620000001400 */
[----:B------:R-:W-:-:S13]  /*0360*/  ISETP.GT.U32.AND P0, PT, R0, 0x727fffff, PT ;  /* 0x727fffff0000780c */ /* 0x000fda0003f04070 */
[----:B0-----:R-:W-:Y:S05]  /*0370*/  @!P0 BRA `(.L_x_17) ;  /* 0x0000000000148947 */ /* 0x001fea0003800000 */
[----:B------:R-:W-:Y:S01]  /*0380*/  IMAD.MOV.U32 R0, RZ, RZ, R9 ;  /* 0x000000ffff007224 */ /* 0x000fe200078e0009 */
[----:B------:R-:W-:-:S07]  /*0390*/  MOV R8, 0x3b0 ;  /* 0x000003b000087802 */ /* 0x000fce0000000f00 */
[----:B-1----:R-:W-:Y:S05]  /*03a0*/  CALL.REL.NOINC `($__internal_2_$__cuda_sm20_sqrt_rn_f32_slowpath) ;  /* 0x0000008400407944 */ /* 0x002fea0003c00000 */
[----:B------:R-:W-:Y:S01]  /*03b0*/  MOV R46, R11 ;  /* 0x0000000b002e7202 */ /* 0x000fe20000000f00 */
[----:B------:R-:W-:Y:S06]  /*03c0*/  BRA `(.L_x_18) ;  /* 0x0000000000107947 */ /* 0x000fec0003800000 */
.L_x_17:
[----:B-1----:R-:W-:Y:S01]  /*03d0*/  FMUL.FTZ R46, R9, R10 ;  /* 0x0000000a092e7220 */ /* 0x002fe20000410000 */
[----:B------:R-:W-:-:S03]  /*03e0*/  FMUL.FTZ R0, R10, 0.5 ;  /* 0x3f0000000a007820 */ /* 0x000fc60000410000 */
[----:B------:R-:W-:-:S04]  /*03f0*/  FFMA R9, -R46, R46, R9 ;  /* 0x0000002e2e097223 */ /* 0x000fc80000000109 */
[----:B------:R-:W-:-:S07]  /*0400*/  FFMA R46, R9, R0, R46 ;  /* 0x00000000092e7223 */ /* 0x000fce000000002e */
.L_x_18:
[----:B------:R-:W-:Y:S05]  /*0410*/  BSYNC.RECONVERGENT B0 ;  /* 0x0000000000007941 */ /* 0x000fea0003800200 */
.L_x_16:
[----:B------:R-:W2:Y:S01]  /*0420*/  LDG.E R0, desc[UR6][R14.64+-0x58] ;  /* 0xffffa8060e007981 */ /* 0x000ea2000c1e1900 */
[----:B------:R-:W0:Y:S01]  /*0430*/  F2F.F64.F32 R46, R46 ;  /* 0x0000002e002e7310 */ /* 0x000e220000201800 */
[----:B------:R-:W-:Y:S01]  /*0440*/  UMOV UR4, 0xe0000000 ;  /* 0xe000000000047882 */ /* 0x000fe20000000000 */
[----:B------:R-:W-:Y:S01]  /*0450*/  UMOV UR5, 0x3ddb7cdf ;  /* 0x3ddb7cdf00057882 */ /* 0x000fe20000000000 */
[----:B------:R-:W-:Y:S01]  /*0460*/  IMAD.MOV.U32 R12, RZ, RZ, 0x1 ;  /* 0x00000001ff0c7424 */ /* 0x000fe200078e00ff */
[----:B------:R-:W-:Y:S04]  /*0470*/  BSSY.RECONVERGENT B3, `(.L_x_19) ;  /* 0x000001b000037945 */ /* 0x000fe80003800200 */
[----:B------:R-:W1:Y:S01]  /*0480*/  F2F.F64.F32 R18, R4 ;  /* 0x0000000400127310 */ /* 0x000e620000201800 */
[----:B0-----:R-:W-:Y:S01]  /*0490*/  DFMA R10, R46, R46, UR4 ;  /* 0x000000042e0a7e2b */ /* 0x001fe2000800002e */
[----:B------:R-:W-:Y:S01]  /*04a0*/  UMOV UR4, 0xffed8acc ;  /* 0xffed8acc00047882 */ /* 0x000fe20000000000 */
[----:B------:R-:W-:-:S05]  /*04b0*/  UMOV UR5, 0x3dd2589e ;  /* 0x3dd2589e00057882 */ /* 0x000fca0000000000 */
[----:B------:R-:W0:Y:S01]  /*04c0*/  MUFU.RCP64H R13, R11 ;  /* 0x0000000b000d7308 */ /* 0x000e220000001800 */
[----:B-1----:R-:W-:Y:S02]  /*04d0*/  DMUL R18, R18, UR4 ;  /* 0x0000000412127c28 */ /* 0x002fe40008000000 */
[----:B0-----:R-:W-:-:S08]  /*04e0*/  DFMA R8, -R10, R12, 1 ;  /* 0x3ff000000a08742b */ /* 0x001fd0000000010c */
[----:B------:R-:W-:-:S08]  /*04f0*/  DFMA R34, R8, R8, R8 ;  /* 0x000000080822722b */ /* 0x000fd00000000008 */
[----:B------:R-:W-:-:S08]  /*0500*/  DFMA R34, R12, R34, R12 ;  /* 0x000000220c22722b */ /* 0x000fd0000000000c */
[----:B------:R-:W-:-:S08]  /*0510*/  DFMA R12, -R10, R34, 1 ;  /* 0x3ff000000a0c742b */ /* 0x000fd00000000122 */
[----:B------:R-:W-:Y:S01]  /*0520*/  DFMA R12, R34, R12, R34 ;  /* 0x0000000c220c722b */ /* 0x000fe20000000022 */
[----:B--2---:R-:W0:Y:S02]  /*0530*/  F2F.F64.F32 R8, R0 ;  /* 0x0000000000087310 */ /* 0x004e240000201800 */
[----:B0-----:R-:W-:-:S08]  /*0540*/  DMUL R36, R8, R18 ;  /* 0x0000001208247228 */ /* 0x001fd00000000000 */
[----:B------:R-:W-:Y:S02]  /*0550*/  DMUL R48, R36, R12 ;  /* 0x0000000c24307228 */ /* 0x000fe40000000000 */
[----:B------:R-:W-:-:S06]  /*0560*/  FSETP.GEU.AND P2, PT, |R37|, 6.5827683646048100446e-37, PT ;  /* 0x036000002500780b */ /* 0x000fcc0003f4e200 */
[----:B------:R-:W-:-:S08]  /*0570*/  DFMA R8, -R10, R48, R36 ;  /* 0x000000300a08722b */ /* 0x000fd00000000124 */
[----:B------:R-:W-:-:S10]  /*0580*/  DFMA R48, R12, R8, R48 ;  /* 0x000000080c30722b */ /* 0x000fd40000000030 */
[----:B------:R-:W-:-:S05]  /*0590*/  FFMA R8, RZ, R11, R49 ;  /* 0x0000000bff087223 */ /* 0x000fca0000000031 */
[----:B------:R-:W-:-:S13]  /*05a0*/  FSETP.GT.AND P0, PT, |R8|, 1.469367938527859385e-39, PT ;  /* 0x001000000800780b */ /* 0x000fda0003f04200 */
[----:B------:R-:W-:Y:S05]  /*05b0*/  @P0 BRA P2, `(.L_x_20) ;  /* 0x0000000000180947 */ /* 0x000fea0001000000 */
[----:B------:R-:W-:Y:S01]  /*05c0*/  IMAD.MOV.U32 R8, RZ, RZ, R36 ;  /* 0x000000ffff087224 */ /* 0x000fe200078e0024 */
[----:B------:R-:W-:Y:S02]  /*05d0*/  MOV R9, R37 ;  /* 0x0000002500097202 */ /* 0x000fe40000000f00 */
[----:B------:R-:W-:-:S07]  /*05e0*/  MOV R0, 0x600 ;  /* 0x0000060000007802 */ /* 0x000fce0000000f00 */
[----:B------:R-:W-:Y:S05]  /*05f0*/  CALL.REL.NOINC `($__internal_1_$__cuda_sm20_div_rn_f64_full) ;  /* 0x0000007c00147944 */ /* 0x000fea0003c00000 */
[----:B------:R-:W-:Y:S02]  /*0600*/  IMAD.MOV.U32 R48, RZ, RZ, R8 ;  /* 0x000000ffff307224 */ /* 0x000fe400078e0008 */
[----:B------:R-:W-:-:S07]  /*0610*/  IMAD.MOV.U32 R49, RZ, RZ, R9 ;  /* 0x000000ffff317224 */ /* 0x000fce00078e0009 */
.L_x_20:
[----:B------:R-:W-:Y:S05]  /*0620*/  BSYNC.RECONVERGENT B3 ;  /* 0x0000000000037941 */ /* 0x000fea0003800200 */
.L_x_19:
[----:B------:R-:W0:Y:S01]  /*0630*/  MUFU.RCP64H R9, R47 ;  /* 0x0000002f00097308 */ /* 0x000e220000001800 */
[----:B------:R-:W-:Y:S01]  /*0640*/  MOV R8, 0x1 ;  /* 0x0000000100087802 */ /* 0x000fe20000000f00 */
[----:B------:R-:W-:Y:S01]  /*0650*/  DMUL R32, R32, R48 ;  /* 0x0000003020207228 */ /* 0x000fe20000000000 */
[----:B------:R-:W-:Y:S09]  /*0660*/  BSSY.RECONVERGENT B3, `(.L_x_21) ;  /* 0x0000013000037945 */ /* 0x000ff20003800200 */
[----:B------:R-:W-:Y:S01]  /*0670*/  FSETP.GEU.AND P2, PT, |R33|, 6.5827683646048100446e-37, PT ;  /* 0x036000002100780b */ /* 0x000fe20003f4e200 */
        /* <DEDUP_REMOVED lines=12> */
[----:B------:R-:W-:Y:S01]  /*0740*/  MOV R10, R46 ;  /* 0x0000002e000a7202 */ /* 0x000fe20000000f00 */
[----:B------:R-:W-:Y:S01]  /*0750*/  IMAD.MOV.U32 R9, RZ, RZ, R33 ;  /* 0x000000ffff097224 */ /* 0x000fe200078e0021 */
[----:B------:R-:W-:Y:S01]  /*0760*/  MOV R0, 0x790 ;  /* 0x0000079000007802 */ /* 0x000fe20000000f00 */
[----:B------:R-:W-:-:S07]  /*0770*/  IMAD.MOV.U32 R11, RZ, RZ, R47 ;  /* 0x000000ffff0b7224 */ /* 0x000fce00078e002f */
[----:B------:R-:W-:Y:S05]  /*0780*/  CALL.REL.NOINC `($__internal_1_$__cuda_sm20_div_rn_f64_full) ;  /* 0x0000007800b07944 */ /* 0x000fea0003c00000 */
.L_x_22:
[----:B------:R-:W-:Y:S05]  /*0790*/  BSYNC.RECONVERGENT B3 ;  /* 0x0000000000037941 */ /* 0x000fea0003800200 */
.L_x_21:
[----:B------:R-:W0:Y:S01]  /*07a0*/  MUFU.RCP64H R11, R47 ;  /* 0x0000002f000b7308 */ /* 0x000e220000001800 */
[----:B------:R-:W-:Y:S01]  /*07b0*/  IMAD.MOV.U32 R10, RZ, RZ, 0x1 ;  /* 0x00000001ff0a7424 */ /* 0x000fe200078e00ff */
        /* <DEDUP_REMOVED lines=10> */
[----:B------:R-:W-:Y:S02]  /*0860*/  DFMA R10, R32, R12, R10 ;  /* 0x0000000c200a722b */ /* 0x000fe4000000000a */
[----:B------:R-:W-:-:S08]  /*0870*/  DADD R32, R8, R28 ;  /* 0x0000000008207229 */ /* 0x000fd0000000001c */
[----:B------:R-:W-:-:S05]  /*0880*/  FFMA R0, RZ, R47, R11 ;  /* 0x0000002fff007223 */ /* 0x000fca000000000b */
[----:B------:R-:W-:-:S13]  /*0890*/  FSETP.GT.AND P0, PT, |R0|, 1.469367938527859385e-39, PT ;  /* 0x001000000000780b */ /* 0x000fda0003f04200 */
[----:B------:R-:W-:Y:S05]  /*08a0*/  @P0 BRA P2, `(.L_x_24) ;  /* 0x0000000000200947 */ /* 0x000fea0001000000 */
[----:B------:R-:W-:Y:S01]  /*08b0*/  MOV R8, R30 ;  /* 0x0000001e00087202 */ /* 0x000fe20000000f00 */
[----:B------:R-:W-:Y:S01]  /*08c0*/  IMAD.MOV.U32 R9, RZ, RZ, R31 ;  /* 0x000000ffff097224 */ /* 0x000fe200078e001f */
[----:B------:R-:W-:Y:S01]  /*08d0*/  MOV R11, R47 ;  /* 0x0000002f000b7202 */ /* 0x000fe20000000f00 */
[----:B------:R-:W-:Y:S01]  /*08e0*/  IMAD.MOV.U32 R10, RZ, RZ, R46 ;  /* 0x000000ffff0a7224 */ /* 0x000fe200078e002e */
[----:B------:R-:W-:-:S07]  /*08f0*/  MOV R0, 0x910 ;  /* 0x0000091000007802 */ /* 0x000fce0000000f00 */
[----:B------:R-:W-:Y:S05]  /*0900*/  CALL.REL.NOINC `($__internal_1_$__cuda_sm20_div_rn_f64_full) ;  /* 0x0000007800507944 */ /* 0x000fea0003c00000 */
[----:B------:R-:W-:Y:S02]  /*0910*/  IMAD.MOV.U32 R10, RZ, RZ, R8 ;  /* 0x000000ffff0a7224 */ /* 0x000fe400078e0008 */
[----:B------:R-:W-:-:S07]  /*0920*/  IMAD.MOV.U32 R11, RZ, RZ, R9 ;  /* 0x000000ffff0b7224 */ /* 0x000fce00078e0009 */
.L_x_24:
[----:B------:R-:W-:Y:S05]  /*0930*/  BSYNC.RECONVERGENT B3 ;  /* 0x0000000000037941 */ /* 0x000fea0003800200 */
.L_x_23:
        /* <DEDUP_REMOVED lines=23> */
.L_x_26:
[----:B------:R-:W-:Y:S05]  /*0ab0*/  BSYNC.RECONVERGENT B3 ;  /* 0x0000000000037941 */ /* 0x000fea0003800200 */
.L_x_25:
[----:B------:R-:W2:Y:S04]  /*0ac0*/  LDG.E.64 R28, desc[UR6][R14.64+-0x48] ;  /* 0xffffb8060e1c7981 */ /* 0x000ea8000c1e1b00 */
[----:B------:R-:W3:Y:S04]  /*0ad0*/  LDG.E.64 R30, desc[UR6][R14.64+-0x50] ;  /* 0xffffb0060e1e7981 */ /* 0x000ee8000c1e1b00 */
[----:B------:R-:W4:Y:S01]  /*0ae0*/  LDG.E.64 R16, desc[UR6][R14.64+-0x40] ;  /* 0xffffc0060e107981 */ /* 0x000f22000c1e1b00 */
[----:B------:R-:W-:Y:S01]  /*0af0*/  BSSY.RECONVERGENT B0, `(.L_x_27) ;  /* 0x0000016000007945 */ /* 0x000fe20003800200 */
[----:B------:R-:W-:-:S02]  /*0b00*/  DADD R6, R8, R6 ;  /* 0x0000000008067229 */ /* 0x000fc40000000006 */
[----:B--2---:R-:W-:Y:S02]  /*0b10*/  DADD R28, -R22, R28 ;  /* 0x00000000161c7229 */ /* 0x004fe4000000011c */
        /* <DEDUP_REMOVED lines=10> */
[----:B------:R-:W-:Y:S02]  /*0bc0*/  MOV R0, R11 ;  /* 0x0000000b00007202 */ /* 0x000fe40000000f00 */
[----:B------:R-:W-:-:S07]  /*0bd0*/  MOV R8, 0xbf0 ;  /* 0x00000bf000087802 */ /* 0x000fce0000000f00 */
[----:B-1----:R-:W-:Y:S05]  /*0be0*/  CALL.REL.NOINC `($__internal_2_$__cuda_sm20_sqrt_rn_f32_slowpath) ;  /* 0x0000007c00307944 */ /* 0x002fea0003c00000 */
[----:B------:R-:W-:Y:S01]  /*0bf0*/  IMAD.MOV.U32 R46, RZ, RZ, R11 ;  /* 0x000000ffff2e7224 */ /* 0x000fe200078e000b */
[----:B------:R-:W-:Y:S06]  /*0c00*/  BRA `(.L_x_29) ;  /* 0x0000000000107947 */ /* 0x000fec0003800000 */
.L_x_28:
[----:B-1----:R-:W-:Y:S01]  /*0c10*/  FMUL.FTZ R46, R11, R12 ;  /* 0x0000000c0b2e7220 */ /* 0x002fe20000410000 */
[----:B------:R-:W-:-:S03]  /*0c20*/  FMUL.FTZ R0, R12, 0.5 ;  /* 0x3f0000000c007820 */ /* 0x000fc60000410000 */
[----:B------:R-:W-:-:S04]  /*0c30*/  FFMA R9, -R46, R46, R11 ;  /* 0x0000002e2e097223 */ /* 0x000fc8000000010b */
[----:B------:R-:W-:-:S07]  /*0c40*/  FFMA R46, R9, R0, R46 ;  /* 0x00000000092e7223 */ /* 0x000fce000000002e */
.L_x_29:
[----:B------:R-:W-:Y:S05]  /*0c50*/  BSYNC.RECONVERGENT B0 ;  /* 0x0000000000007941 */ /* 0x000fea0003800200 */
.L_x_27:
[----:B------:R-:W2:Y:S01]  /*0c60*/  LDG.E R0, desc[UR6][R14.64+-0x8] ;  /* 0xfffff8060e007981 */ /* 0x000ea2000c1e1900 */
[----:B------:R-:W0:Y:S01]  /*0c70*/  F2F.F64.F32 R46, R46 ;  /* 0x0000002e002e7310 */ /* 0x000e220000201800 */
[----:B------:R-:W-:Y:S01]  /*0c80*/  UMOV UR4, 0xe0000000 ;  /* 0xe000000000047882 */ /* 0x000fe20000000000 */
[----:B------:R-:W-:Y:S01]  /*0c90*/  UMOV UR5, 0x3ddb7cdf ;  /* 0x3ddb7cdf00057882 */ /* 0x000fe20000000000 */
[----:B------:R-:W-:Y:S01]  /*0ca0*/  IMAD.MOV.U32 R12, RZ, RZ, 0x1 ;  /* 0x00000001ff0c7424 */ /* 0x000fe200078e00ff */
[----:B------:R-:W-:Y:S01]  /*0cb0*/  BSSY.RECONVERGENT B3, `(.L_x_30) ;  /* 0x0000017000037945 */ /* 0x000fe20003800200 */
[----:B0-----:R-:W-:-:S06]  /*0cc0*/  DFMA R10, R46, R46, UR4 ;  /* 0x000000042e0a7e2b */ /* 0x001fcc000800002e */
[----:B------:R-:W0:Y:S02]  /*0cd0*/  MUFU.RCP64H R13, R11 ;  /* 0x0000000b000d7308 */ /* 0x000e240000001800 */
        /* <DEDUP_REMOVED lines=14> */
[----:B------:R-:W-:Y:S01]  /*0dc0*/  MOV R8, R36 ;  /* 0x0000002400087202 */ /* 0x000fe20000000f00 */
[----:B------:R-:W-:Y:S01]  /*0dd0*/  IMAD.MOV.U32 R9, RZ, RZ, R37 ;  /* 0x000000ffff097224 */ /* 0x000fe200078e0025 */
[----:B------:R-:W-:-:S07]  /*0de0*/  MOV R0, 0xe00 ;  /* 0x00000e0000007802 */ /* 0x000fce0000000f00 */
[----:B------:R-:W-:Y:S05]  /*0df0*/  CALL.REL.NOINC `($__internal_1_$__cuda_sm20_div_rn_f64_full) ;  /* 0x0000007400147944 */ /* 0x000fea0003c00000 */
[----:B------:R-:W-:Y:S01]  /*0e00*/  IMAD.MOV.U32 R48, RZ, RZ, R8 ;  /* 0x000000ffff307224 */ /* 0x000fe200078e0008 */
[----:B------:R-:W-:-:S07]  /*0e10*/  MOV R49, R9 ;  /* 0x0000000900317202 */ /* 0x000fce0000000f00 */
.L_x_31:
[----:B------:R-:W-:Y:S05]  /*0e20*/  BSYNC.RECONVERGENT B3 ;  /* 0x0000000000037941 */ /* 0x000fea0003800200 */
.L_x_30:
        /* <DEDUP_REMOVED lines=22> */
.L_x_33:
[----:B------:R-:W-:Y:S05]  /*0f90*/  BSYNC.RECONVERGENT B3 ;  /* 0x0000000000037941 */ /* 0x000fea0003800200 */
.L_x_32:
[----:B------:R-:W0:Y:S01]  /*0fa0*/  MUFU.RCP64H R11, R47 ;  /* 0x0000002f000b7308 */ /* 0x000e220000001800 */
[----:B------:R-:W-:Y:S01]  /*0fb0*/  MOV R10, 0x1 ;  /* 0x00000001000a7802 */ /* 0x000fe20000000f00 */
[----:B------:R-:W-:Y:S01]  /*0fc0*/  DMUL R28, R28, R48 ;  /* 0x000000301c1c7228 */ /* 0x000fe20000000000 */
[----:B------:R-:W-:Y:S01]  /*0fd0*/  BSSY.RECONVERGENT B3, `(.L_x_34) ;  /* 0x0000016000037945 */ /* 0x000fe20003800200 */
[----:B------:R-:W-:-:S08]  /*0fe0*/  DADD R32, R32, R8 ;  /* 0x0000000020207229 */ /* 0x000fd00000000008 */
        /* <DEDUP_REMOVED lines=18> */
[----:B------:R-:W-:Y:S01]  /*1110*/  IMAD.MOV.U32 R10, RZ, RZ, R8 ;  /* 0x000000ffff0a7224 */ /* 0x000fe200078e0008 */
[----:B------:R-:W-:-:S07]  /*1120*/  MOV R11, R9 ;  /* 0x00000009000b7202 */ /* 0x000fce0000000f00 */
.L_x_35:
[----:B------:R-:W-:Y:S05]  /*1130*/  BSYNC.RECONVERGENT B3 ;  /* 0x0000000000037941 */ /* 0x000fea0003800200 */
.L_x_34:
[----:B------:R-:W0:Y:S01]  /*1140*/  MUFU.RCP64H R9, R47 ;  /* 0x0000002f00097308 */ /* 0x000e220000001800 */
[----:B------:R-:W-:Y:S01]  /*1150*/  IMAD.MOV.U32 R8, RZ, RZ, 0x1 ;  /* 0x00000001ff087424 */ /* 0x000fe200078e00ff */
        /* <DEDUP_REMOVED lines=21> */
.L_x_37:
[----:B------:R-:W-:Y:S05]  /*12b0*/  BSYNC.RECONVERGENT B3 ;  /* 0x0000000000037941 */ /* 0x000fea0003800200 */
.L_x_36:
        /* <DEDUP_REMOVED lines=12> */
[----:B0-----:R-:W-:-:S06]  /*1380*/  IADD3 R0, PT, PT, R11, -0xd000000, RZ ;  /* 0xf30000000b007810 */ /* 0x001fcc0007ffe0ff */
[----:B------:R0:W1:Y:S01]  /*1390*/  MUFU.RSQ R12, R11 ;  /* 0x0000000b000c7308 */ /* 0x0000620000001400 */
[----:B------:R-:W-:-:S13]  /*13a0*/  ISETP.GT.U32.AND P0, PT, R0, 0x727fffff, PT ;  /* 0x727fffff0000780c */ /* 0x000fda0003f04070 */
[----:B0-----:R-:W-:Y:S05]  /*13b0*/  @!P0 BRA `(.L_x_39) ;  /* 0x0000000000148947 */ /* 0x001fea0003800000 */
[----:B------:R-:W-:Y:S01]  /*13c0*/  IMAD.MOV.U32 R0, RZ, RZ, R11 ;  /* 0x000000ffff007224 */ /* 0x000fe200078e000b */
[----:B------:R-:W-:-:S07]  /*13d0*/  MOV R8, 0x13f0 ;  /* 0x000013f000087802 */ /* 0x000fce0000000f00 */
[----:B-1----:R-:W-:Y:S05]  /*13e0*/  CALL.REL.NOINC `($__internal_2_$__cuda_sm20_sqrt_rn_f32_slowpath) ;  /* 0x0000007400307944 */ /* 0x002fea0003c00000 */
[----:B------:R-:W-:Y:S01]  /*13f0*/  IMAD.MOV.U32 R46, RZ, RZ, R11 ;  /* 0x000000ffff2e7224 */ /* 0x000fe200078e000b */
[----:B------:R-:W-:Y:S06]  /*1400*/  BRA `(.L_x_40) ;  /* 0x0000000000107947 */ /* 0x000fec0003800000 */
.L_x_39:
[----:B-1----:R-:W-:Y:S01]  /*1410*/  FMUL.FTZ R46, R11, R12 ;  /* 0x0000000c0b2e7220 */ /* 0x002fe20000410000 */
[----:B------:R-:W-:-:S03]  /*1420*/  FMUL.FTZ R0, R12, 0.5 ;  /* 0x3f0000000c007820 */ /* 0x000fc60000410000 */
[----:B------:R-:W-:-:S04]  /*1430*/  FFMA R9, -R46, R46, R11 ;  /* 0x0000002e2e097223 */ /* 0x000fc8000000010b */
[----:B------:R-:W-:-:S07]  /*1440*/  FFMA R46, R9, R0, R46 ;  /* 0x00000000092e7223 */ /* 0x000fce000000002e */
.L_x_40:
[----:B------:R-:W-:Y:S05]  /*1450*/  BSYNC.RECONVERGENT B0 ;  /* 0x0000000000007941 */ /* 0x000fea0003800200 */
.L_x_38:
[----:B------:R-:W2:Y:S01]  /*1460*/  LDG.E R0, desc[UR6][R14.64+0x48] ;  /* 0x000048060e007981 */ /* 0x000ea2000c1e1900 */
[----:B------:R-:W0:Y:S01]  /*1470*/  F2F.F64.F32 R46, R46 ;  /* 0x0000002e002e7310 */ /* 0x000e220000201800 */
[----:B------:R-:W-:Y:S01]  /*1480*/  UMOV UR4, 0xe0000000 ;  /* 0xe000000000047882 */ /* 0x000fe20000000000 */
[----:B------:R-:W-:Y:S01]  /*1490*/  UMOV UR5, 0x3ddb7cdf ;  /* 0x3ddb7cdf00057882 */ /* 0x000fe20000000000 */
[----:B------:R-:W-:Y:S01]  /*14a0*/  MOV R12, 0x1 ;  /* 0x00000001000c7802 */ /* 0x000fe20000000f00 */
        /* <DEDUP_REMOVED lines=18> */
[----:B------:R-:W-:Y:S01]  /*15d0*/  MOV R0, 0x1600 ;  /* 0x0000160000007802 */ /* 0x000fe20000000f00 */
[----:B------:R-:W-:-:S07]  /*15e0*/  IMAD.MOV.U32 R9, RZ, RZ, R37 ;  /* 0x000000ffff097224 */ /* 0x000fce00078e0025 */
[----:B------:R-:W-:Y:S05]  /*15f0*/  CALL.REL.NOINC `($__internal_1_$__cuda_sm20_div_rn_f64_full) ;  /* 0x0000006c00147944 */ /* 0x000fea0003c00000 */
[----:B------:R-:W-:Y:S01]  /*1600*/  MOV R48, R8 ;  /* 0x0000000800307202 */ /* 0x000fe20000000f00 */
[----:B------:R-:W-:-:S07]  /*1610*/  IMAD.MOV.U32 R49, RZ, RZ, R9 ;  /* 0x000000ffff317224 */ /* 0x000fce00078e0009 */
.L_x_42:
[----:B------:R-:W-:Y:S05]  /*1620*/  BSYNC.RECONVERGENT B3 ;  /* 0x0000000000037941 */ /* 0x000fea0003800200 */
.L_x_41:
        /* <DEDUP_REMOVED lines=22> */
.L_x_44:
[----:B------:R-:W-:Y:S05]  /*1790*/  BSYNC.RECONVERGENT B3 ;  /* 0x0000000000037941 */ /* 0x000fea0003800200 */
.L_x_43:
        /* <DEDUP_REMOVED lines=23> */
[----:B------:R-:W-:Y:S01]  /*1910*/  MOV R10, R8 ;  /* 0x00000008000a7202 */ /* 0x000fe20000000f00 */
[----:B------:R-:W-:-:S07]  /*1920*/  IMAD.MOV.U32 R11, RZ, RZ, R9 ;  /* 0x000000ffff0b7224 */ /* 0x000fce00078e0009 */
.L_x_46:
[----:B------:R-:W-:Y:S05]  /*1930*/  BSYNC.RECONVERGENT B3 ;  /* 0x0000000000037941 */ /* 0x000fea0003800200 */
.L_x_45:
        /* <DEDUP_REMOVED lines=23> */
.L_x_48:
[----:B------:R-:W-:Y:S05]  /*1ab0*/  BSYNC.RECONVERGENT B3 ;  /* 0x0000000000037941 */ /* 0x000fea0003800200 */
.L_x_47:
        /* <DEDUP_REMOVED lines=21> */
.L_x_50:
[----:B-1----:R-:W-:Y:S01]  /*1c10*/  FMUL.FTZ R46, R11, R12 ;  /* 0x0000000c0b2e7220 */ /* 0x002fe20000410000 */
[----:B------:R-:W-:-:S03]  /*1c20*/  FMUL.FTZ R0, R12, 0.5 ;  /* 0x3f0000000c007820 */ /* 0x000fc60000410000 */
[----:B------:R-:W-:-:S04]  /*1c30*/  FFMA R9, -R46, R46, R11 ;  /* 0x0000002e2e097223 */ /* 0x000fc8000000010b */
[----:B------:R-:W-:-:S07]  /*1c40*/  FFMA R46, R9, R0, R46 ;  /* 0x00000000092e7223 */ /* 0x000fce000000002e */
.L_x_51:
[----:B------:R-:W-:Y:S05]  /*1c50*/  BSYNC.RECONVERGENT B0 ;  /* 0x0000000000007941 */ /* 0x000fea0003800200 */
.L_x_49:
        /* <DEDUP_REMOVED lines=28> */
.L_x_53:
[----:B------:R-:W-:Y:S05]  /*1e20*/  BSYNC.RECONVERGENT B3 ;  /* 0x0000000000037941 */ /* 0x000fea0003800200 */
.L_x_52:
        /* <DEDUP_REMOVED lines=22> */
.L_x_55:
[----:B------:R-:W-:Y:S05]  /*1f90*/  BSYNC.RECONVERGENT B3 ;  /* 0x0000000000037941 */ /* 0x000fea0003800200 */
.L_x_54:
        /* <DEDUP_REMOVED lines=25> */
.L_x_57:
[----:B------:R-:W-:Y:S05]  /*2130*/  BSYNC.RECONVERGENT B3 ;  /* 0x0000000000037941 */ /* 0x000fea0003800200 */
.L_x_56:
        /* <DEDUP_REMOVED lines=23> */
.L_x_59:
[----:B------:R-:W-:Y:S05]  /*22b0*/  BSYNC.RECONVERGENT B3 ;  /* 0x0000000000037941 */ /* 0x000fea0003800200 */
.L_x_58:
[----:B------:R-:W-:Y:S01]  /*22c0*/  IADD3 R14, P0, PT, R14, 0x140, RZ ;  /* 0x000001400e0e7810 */ /* 0x000fe20007f1e0ff */
[----:B------:R-:W-:-:S04]  /*22d0*/  DADD R6, R6, R8 ;  /* 0x0000000006067229 */ /* 0x000fc80000000008 */
[----:B------:R-:W-:Y:S01]  /*22e0*/  IMAD.X R15, RZ, RZ, R15, P0 ;  /* 0x000000ffff0f7224 */ /* 0x000fe200000e060f */
[----:B------:R-:W-:Y:S07]  /*22f0*/  @P1 BRA `(.L_x_60) ;  /* 0xffffffdc00dc1947 */ /* 0x000fee000383ffff */
.L_x_15:
[----:B------:R-:W-:Y:S05]  /*2300*/  BSYNC.RECONVERGENT B2 ;  /* 0x0000000000027941 */ /* 0x000fea0003800200 */
.L_x_14:
[----:B------:R-:W-:-:S13]  /*2310*/  LOP3.LUT P0, R0, R5, 0x3, RZ, 0xc0, !PT ;  /* 0x0000000305007812 */ /* 0x000fda000780c0ff */
[----:B------:R-:W-:Y:S05]  /*2320*/  @!P0 BRA `(.L_x_13) ;  /* 0x0000001800588947 */ /* 0x000fea0003800000 */
[----:B------:R-:W-:Y:S01]  /*2330*/  ISETP.NE.AND P0, PT, R0, 0x1, PT ;  /* 0x000000010000780c */ /* 0x000fe20003f05270 */
[----:B------:R-:W-:-:S12]  /*2340*/  BSSY.RECONVERGENT B2, `(.L_x_61) ;  /* 0x000010b000027945 */ /* 0x000fd80003800200 */
[----:B------:R-:W-:Y:S05]  /*2350*/  @!P0 BRA `(.L_x_62) ;  /* 0x0000001000248947 */ /* 0x000fea0003800000 */
[----:B------:R-:W0:Y:S02]  /*2360*/  LDC.64 R18, c[0x0][0x380] ;  /* 0x0000e000ff127b82 */ /* 0x000e240000000a00 */
[----:B0-----:R-:W-:-:S05]  /*2370*/  IMAD.WIDE.U32 R18, R2, 0x50, R18 ;  /* 0x0000005002127825 */ /* 0x001fca00078e0012 */
[----:B------:R-:W2:Y:S04]  /*2380*/  LDG.E.64 R30, desc[UR6][R18.64+0x8] ;  /* 0x00000806121e7981 */ /* 0x000ea8000c1e1b00 */
[----:B------:R-:W3:Y:S04]  /*2390*/  LDG.E.64 R32, desc[UR6][R18.64] ;  /* 0x0000000612207981 */ /* 0x000ee8000c1e1b00 */
[----:B------:R-:W4:Y:S01]  /*23a0*/  LDG.E.64 R26, desc[UR6][R18.64+0x10] ;  /* 0x00001006121a7981 */ /* 0x000f22000c1e1b00 */
[----:B------:R-:W-:Y:S01]  /*23b0*/  BSSY.RECONVERGENT B0, `(.L_x_63) ;  /* 0x0000015000007945 */ /* 0x000fe20003800200 */
[----:B--2--5:R-:W-:-:S02]  /*23c0*/  DADD R30, -R22, R30 ;  /* 0x00000000161e7229 */ /* 0x024fc4000000011e */
        /* <DEDUP_REMOVED lines=15> */
.L_x_64:
[----:B-1----:R-:W-:Y:S01]  /*24c0*/  FMUL.FTZ R46, R9, R10 ;  /* 0x0000000a092e7220 */ /* 0x002fe20000410000 */
[----:B------:R-:W-:-:S03]  /*24d0*/  FMUL.FTZ R0, R10, 0.5 ;  /* 0x3f0000000a007820 */ /* 0x000fc60000410000 */
[----:B------:R-:W-:-:S04]  /*24e0*/  FFMA R3, -R46, R46, R9 ;  /* 0x0000002e2e037223 */ /* 0x000fc80000000109 */
[----:B------:R-:W-:-:S07]  /*24f0*/  FFMA R46, R3, R0, R46 ;  /* 0x00000000032e7223 */ /* 0x000fce000000002e */
.L_x_65:
[----:B------:R-:W-:Y:S05]  /*2500*/  BSYNC.RECONVERGENT B0 ;  /* 0x0000000000007941 */ /* 0x000fea0003800200 */
.L_x_63:
[----:B------:R-:W2:Y:S01]  /*2510*/  LDG.E R0, desc[UR6][R18.64+0x48] ;  /* 0x0000480612007981 */ /* 0x000ea2000c1e1900 */
[----:B------:R-:W0:Y:S01]  /*2520*/  F2F.F64.F32 R46, R46 ;  /* 0x0000002e002e7310 */ /* 0x000e220000201800 */
[----:B------:R-:W-:Y:S01]  /*2530*/  UMOV UR4, 0xe0000000 ;  /* 0xe000000000047882 */ /* 0x000fe20000000000 */
[----:B------:R-:W-:Y:S01]  /*2540*/  UMOV UR5, 0x3ddb7cdf ;  /* 0x3ddb7cdf00057882 */ /* 0x000fe20000000000 */
[----:B------:R-:W-:Y:S01]  /*2550*/  MOV R12, 0x1 ;  /* 0x00000001000c7802 */ /* 0x000fe20000000f00 */
[----:B------:R-:W-:Y:S04]  /*2560*/  BSSY.RECONVERGENT B3, `(.L_x_66) ;  /* 0x000001b000037945 */ /* 0x000fe80003800200 */
[----:B------:R-:W1:Y:S01]  /*2570*/  F2F.F64.F32 R34, R4 ;  /* 0x0000000400227310 */ /* 0x000e620000201800 */
[----:B0-----:R-:W-:Y:S01]  /*2580*/  DFMA R10, R46, R46, UR4 ;  /* 0x000000042e0a7e2b */ /* 0x001fe2000800002e */
[----:B------:R-:W-:Y:S01]  /*2590*/  UMOV UR4, 0xffed8acc ;  /* 0xffed8acc00047882 */ /* 0x000fe20000000000 */
[----:B------:R-:W-:-:S05]  /*25a0*/  UMOV UR5, 0x3dd2589e ;  /* 0x3dd2589e00057882 */ /* 0x000fca0000000000 */
[----:B------:R-:W0:Y:S02]  /*25b0*/  MUFU.RCP64H R13, R11 ;  /* 0x0000000b000d7308 */ /* 0x000e240000001800 */
[----:B0-----:R-:W-:-:S08]  /*25c0*/  DFMA R8, -R10, R12, 1 ;  /* 0x3ff000000a08742b */ /* 0x001fd0000000010c */
[----:B------:R-:W-:-:S08]  /*25d0*/  DFMA R14, R8, R8, R8 ;  /* 0x00000008080e722b */ /* 0x000fd00000000008 */
[----:B------:R-:W-:Y:S02]  /*25e0*/  DFMA R12, R12, R14, R12 ;  /* 0x0000000e0c0c722b */ /* 0x000fe4000000000c */
[----:B-1----:R-:W-:-:S06]  /*25f0*/  DMUL R14, R34, UR4 ;  /* 0x00000004220e7c28 */ /* 0x002fcc0008000000 */
        /* <DEDUP_REMOVED lines=17> */
.L_x_67:
[----:B------:R-:W-:Y:S05]  /*2710*/  BSYNC.RECONVERGENT B3 ;  /* 0x0000000000037941 */ /* 0x000fea0003800200 */
.L_x_66:
        /* <DEDUP_REMOVED lines=22> */
.L_x_69:
[----:B------:R-:W-:Y:S05]  /*2880*/  BSYNC.RECONVERGENT B3 ;  /* 0x0000000000037941 */ /* 0x000fea0003800200 */
.L_x_68:
        /* <DEDUP_REMOVED lines=25> */
.L_x_71:
[----:B------:R-:W-:Y:S05]  /*2a20*/  BSYNC.RECONVERGENT B3 ;  /* 0x0000000000037941 */ /* 0x000fea0003800200 */
.L_x_70:
        /* <DEDUP_REMOVED lines=23> */
.L_x_73:
[----:B------:R-:W-:Y:S05]  /*2ba0*/  BSYNC.RECONVERGENT B3 ;  /* 0x0000000000037941 */ /* 0x000fea0003800200 */
.L_x_72:
        /* <DEDUP_REMOVED lines=21> */
.L_x_75:
[----:B-1----:R-:W-:Y:S01]  /*2d00*/  FMUL.FTZ R46, R11, R12 ;  /* 0x0000000c0b2e7220 */ /* 0x002fe20000410000 */
[----:B------:R-:W-:-:S03]  /*2d10*/  FMUL.FTZ R0, R12, 0.5 ;  /* 0x3f0000000c007820 */ /* 0x000fc60000410000 */
[----:B------:R-:W-:-:S04]  /*2d20*/  FFMA R3, -R46, R46, R11 ;  /* 0x0000002e2e037223 */ /* 0x000fc8000000010b */
[----:B------:R-:W-:-:S07]  /*2d30*/  FFMA R46, R3, R0, R46 ;  /* 0x00000000032e7223 */ /* 0x000fce000000002e */
.L_x_76:
[----:B------:R-:W-:Y:S05]  /*2d40*/  BSYNC.RECONVERGENT B0 ;  /* 0x0000000000007941 */ /* 0x000fea0003800200 */
.L_x_74:
        /* <DEDUP_REMOVED lines=28> */
.L_x_78:
[----:B------:R-:W-:Y:S05]  /*2f10*/  BSYNC.RECONVERGENT B3 ;  /* 0x0000000000037941 */ /* 0x000fea0003800200 */
.L_x_77:
        /* <DEDUP_REMOVED lines=24> */
.L_x_80:
[----:B------:R-:W-:Y:S05]  /*30a0*/  BSYNC.RECONVERGENT B3 ;  /* 0x0000000000037941 */ /* 0x000fea0003800200 */
.L_x_79:
        /* <DEDUP_REMOVED lines=23> */
.L_x_82:
[----:B------:R-:W-:Y:S05]  /*3220*/  BSYNC.RECONVERGENT B3 ;  /* 0x0000000000037941 */ /* 0x000fea0003800200 */
.L_x_81:
        /* <DEDUP_REMOVED lines=25> */
.L_x_84:
[----:B------:R-:W-:Y:S05]  /*33c0*/  BSYNC.RECONVERGENT B3 ;  /* 0x0000000000037941 */ /* 0x000fea0003800200 */
.L_x_83:
[----:B------:R-:W-:Y:S01]  /*33d0*/  DADD R6, R6, R10 ;  /* 0x0000000006067229 */ /* 0x000fe2000000000a */
[----:B------:R-:W-:-:S10]  /*33e0*/  VIADD R2, R2, 0x2 ;  /* 0x0000000202027836 */ /* 0x000fd40000000000 */
.L_x_62:
[----:B------:R-:W-:Y:S05]  /*33f0*/  BSYNC.RECONVERGENT B2 ;  /* 0x0000000000027941 */ /* 0x000fea0003800200 */
.L_x_61:
[----:B------:R-:W-:-:S04]  /*3400*/  LOP3.LUT R0, R5, 0x1, RZ, 0xc0, !PT ;  /* 0x0000000105007812 */ /* 0x000fc800078ec0ff */
[----:B------:R-:W-:-:S13]  /*3410*/  ISETP.NE.U32.AND P0, PT, R0, 0x1, PT ;  /* 0x000000010000780c */ /* 0x000fda0003f05070 */
[----:B------:R-:W-:Y:S05]  /*3420*/  @P0 BRA `(.L_x_13) ;  /* 0x0000000800180947 */ /* 0x000fea0003800000 */
        /* <DEDUP_REMOVED lines=18> */
[----:B-1----:R-:W-:-:S07]  /*3550*/  MOV R8, 0x3570 ;  /* 0x0000357000087802 */ /* 0x002fce0000000f00 */
[----:B------:R-:W-:Y:S05]  /*3560*/  CALL.REL.NOINC `($__internal_2_$__cuda_sm20_sqrt_rn_f32_slowpath) ;  /* 0x0000005000d07944 */ /* 0x000fea0003c00000 */
[----:B------:R-:W-:Y:S01]  /*3570*/  IMAD.MOV.U32 R2, RZ, RZ, R11 ;  /* 0x000000ffff027224 */ /* 0x000fe200078e000b */
[----:B------:R-:W-:Y:S06]  /*3580*/  BRA `(.L_x_87) ;  /* 0x0000000000107947 */ /* 0x000fec0003800000 */
.L_x_86:
[----:B-1----:R-:W-:Y:S01]  /*3590*/  FMUL.FTZ R2, R3, R8 ;  /* 0x0000000803027220 */ /* 0x002fe20000410000 */
[----:B------:R-:W-:-:S03]  /*35a0*/  FMUL.FTZ R0, R8, 0.5 ;  /* 0x3f00000008007820 */ /* 0x000fc60000410000 */
[----:B------:R-:W-:-:S04]  /*35b0*/  FFMA R3, -R2, R2, R3 ;  /* 0x0000000202037223 */ /* 0x000fc80000000103 */
[----:B------:R-:W-:-:S07]  /*35c0*/  FFMA R2, R3, R0, R2 ;  /* 0x0000000003027223 */ /* 0x000fce0000000002 */
.L_x_87:
[----:B------:R-:W-:Y:S05]  /*35d0*/  BSYNC.RECONVERGENT B0 ;  /* 0x0000000000007941 */ /* 0x000fea0003800200 */
.L_x_85:
        /* <DEDUP_REMOVED lines=32> */
.L_x_89:
[----:B------:R-:W-:Y:S05]  /*37e0*/  BSYNC.RECONVERGENT B2 ;  /* 0x0000000000027941 */ /* 0x000fea0003800200 */
.L_x_88:
        /* <DEDUP_REMOVED lines=22> */
.L_x_91:
[----:B------:R-:W-:Y:S05]  /*3950*/  BSYNC.RECONVERGENT B2 ;  /* 0x0000000000027941 */ /* 0x000fea0003800200 */
.L_x_90:
        /* <DEDUP_REMOVED lines=25> */
.L_x_93:
[----:B------:R-:W-:Y:S05]  /*3af0*/  BSYNC.RECONVERGENT B2 ;  /* 0x0000000000027941 */ /* 0x000fea0003800200 */
.L_x_92:
        /* <DEDUP_REMOVED lines=23> */
.L_x_95:
[----:B------:R-:W-:Y:S05]  /*3c70*/  BSYNC.RECONVERGENT B2 ;  /* 0x0000000000027941 */ /* 0x000fea0003800200 */
.L_x_94:
[----:B------:R-:W-:-:S11]  /*3c80*/  DADD R6, R6, R8 ;  /* 0x0000000006067229 */ /* 0x000fd60000000008 */
.L_x_13:
[----:B0-----:R-:W-:Y:S05]  /*3c90*/  BSYNC.RECONVERGENT B1 ;  /* 0x0000000000017941 */ /* 0x001fea0003800200 */
.L_x_12:
[----:B------:R-:W0:Y:S01]  /*3ca0*/  S2R R3, SR_TID.X ;  /* 0x0000000000037919 */ /* 0x000e220000002100 */
[----:B------:R-:W1:Y:S01]  /*3cb0*/  LDCU UR5, c[0x0][0x388] ;  /* 0x00007100ff0577ac */ /* 0x000e620008000800 */
[----:B------:R-:W0:Y:S01]  /*3cc0*/  S2UR UR4, SR_CTAID.X ;  /* 0x00000000000479c3 */ /* 0x000e220000002500 */
[----:B------:R-:W-:Y:S07]  /*3cd0*/  BSSY.RECONVERGENT B1, `(.L_x_96) ;  /* 0x0000095000017945 */ /* 0x000fee0003800200 */
[----:B------:R-:W0:Y:S01]  /*3ce0*/  LDC R2, c[0x0][0x360] ;  /* 0x0000d800ff027b82 */ /* 0x000e220000000800 */
[----:B-1----:R-:W-:Y:S01]  /*3cf0*/  ISETP.GE.AND P0, PT, R5, UR5, PT ;  /* 0x0000000505007c0c */ /* 0x002fe2000bf06270 */
[----:B0-----:R-:W-:-:S12]  /*3d00*/  IMAD R2, R2, UR4, R3 ;  /* 0x0000000402027c24 */ /* 0x001fd8000f8e0203 */
[----:B------:R-:W-:Y:S05]  /*3d10*/  @P0 BRA `(.L_x_97) ;  /* 0x0000000800400947 */ /* 0x000fea0003800000 */
[----:B------:R-:W-:Y:S01]  /*3d20*/  ISETP.NE.AND P0, PT, R2, R5, PT ;  /* 0x000000050200720c */ /* 0x000fe20003f05270 */
[----:B------:R-:W-:-:S12]  /*3d30*/  BSSY.RECONVERGENT B2, `(.L_x_98) ;  /* 0x000008d000027945 */ /* 0x000fd80003800200 */
[----:B------:R-:W-:Y:S05]  /*3d40*/  @!P0 BRA `(.L_x_99) ;  /* 0x00000008002c8947 */ /* 0x000fea0003800000 */
[----:B------:R-:W0:Y:S02]  /*3d50*/  LDC.64 R26, c[0x0][0x380] ;  /* 0x0000e000ff1a7b82 */ /* 0x000e240000000a00 */
[----:B0----5:R-:W-:-:S04]  /*3d60*/  IMAD.WIDE.U32 R24, R5, 0x50, R26 ;  /* 0x0000005005187825 */ /* 0x021fc800078e001a */
[----:B------:R-:W-:Y:S01]  /*3d70*/  IMAD.WIDE R26, R2, 0x50, R26 ;  /* 0x00000050021a7825 */ /* 0x000fe200078e021a */
[----:B------:R-:W2:Y:S04]  /*3d80*/  LDG.E.64 R18, desc[UR6][R24.64+0x8] ;  /* 0x0000080618127981 */ /* 0x000ea8000c1e1b00 */
[----:B------:R-:W2:Y:S04]  /*3d90*/  LDG.E.64 R10, desc[UR6][R26.64+0x8] ;  /* 0x000008061a0a7981 */ /* 0x000ea8000c1e1b00 */
[----:B------:R-:W3:Y:S04]  /*3da0*/  LDG.E.64 R20, desc[UR6][R24.64] ;  /* 0x0000000618147981 */ /* 0x000ee8000c1e1b00 */
[----:B------:R-:W3:Y:S04]  /*3db0*/  LDG.E.64 R8, desc[UR6][R26.64] ;  /* 0x000000061a087981 */ /* 0x000ee8000c1e1b00 */
[----:B------:R-:W4:Y:S04]  /*3dc0*/  LDG.E.64 R14, desc[UR6][R24.64+0x10] ;  /* 0x00001006180e7981 */ /* 0x000f28000c1e1b00 */
[----:B------:R-:W4:Y:S01]  /*3dd0*/  LDG.E.64 R12, desc[UR6][R26.64+0x10] ;  /* 0x000010061a0c7981 */ /* 0x000f22000c1e1b00 */
[----:B------:R-:W-:Y:S01]  /*3de0*/  BSSY.RECONVERGENT B0, `(.L_x_100) ;  /* 0x0000015000007945 */ /* 0x000fe20003800200 */
[----:B--2---:R-:W-:-:S02]  /*3df0*/  DADD R18, R18, -R10 ;  /* 0x0000000012127229 */ /* 0x004fc4000000080a */
[----:B---3--:R-:W-:-:S06]  /*3e00*/  DADD R20, R20, -R8 ;  /* 0x0000000014147229 */ /* 0x008fcc0000000808 */
[----:B------:R-:W-:Y:S02]  /*3e10*/  DMUL R8, R18, R18 ;  /* 0x0000001212087228 */ /* 0x000fe40000000000 */
[----:B----4-:R-:W-:-:S06]  /*3e20*/  DADD R14, R14, -R12 ;  /* 0x000000000e0e7229 */ /* 0x010fcc000000080c */
        /* <DEDUP_REMOVED lines=12> */
.L_x_101:
[----:B-1----:R-:W-:Y:S01]  /*3ef0*/  FMUL.FTZ R22, R9, R4 ;  /* 0x0000000409167220 */ /* 0x002fe20000410000 */
[----:B------:R-:W-:-:S03]  /*3f00*/  FMUL.FTZ R0, R4, 0.5 ;  /* 0x3f00000004007820 */ /* 0x000fc60000410000 */
[----:B------:R-:W-:-:S04]  /*3f10*/  FFMA R3, -R22, R22, R9 ;  /* 0x0000001616037223 */ /* 0x000fc80000000109 */
[----:B------:R-:W-:-:S07]  /*3f20*/  FFMA R22, R3, R0, R22 ;  /* 0x0000000003167223 */ /* 0x000fce0000000016 */
.L_x_102:
[----:B------:R-:W-:Y:S05]  /*3f30*/  BSYNC.RECONVERGENT B0 ;  /* 0x0000000000007941 */ /* 0x000fea0003800200 */
.L_x_100:
[----:B------:R-:W2:Y:S04]  /*3f40*/  LDG.E R0, desc[UR6][R26.64+0x48] ;  /* 0x000048061a007981 */ /* 0x000ea8000c1e1900 */
[----:B------:R0:W3:Y:S01]  /*3f50*/  LDG.E R3, desc[UR6][R24.64+0x48] ;  /* 0x0000480618037981 */ /* 0x0000e2000c1e1900 */
[----:B------:R-:W1:Y:S01]  /*3f60*/  F2F.F64.F32 R22, R22 ;  /* 0x0000001600167310 */ /* 0x000e620000201800 */
[----:B------:R-:W-:Y:S01]  /*3f70*/  UMOV UR4, 0xe0000000 ;  /* 0xe000000000047882 */ /* 0x000fe20000000000 */
[----:B------:R-:W-:Y:S01]  /*3f80*/  UMOV UR5, 0x3ddb7cdf ;  /* 0x3ddb7cdf00057882 */ /* 0x000fe20000000000 */
[----:B------:R-:W-:Y:S01]  /*3f90*/  MOV R30, 0x1 ;  /* 0x00000001001e7802 */ /* 0x000fe20000000f00 */
[----:B------:R-:W-:Y:S01]  /*3fa0*/  BSSY.RECONVERGENT B3, `(.L_x_103) ;  /* 0x000001b000037945 */ /* 0x000fe20003800200 */
[----:B-1----:R-:W-:Y:S01]  /*3fb0*/  DFMA R10, R22, R22, UR4 ;  /* 0x00000004160a7e2b */ /* 0x002fe20008000016 */
[----:B------:R-:W-:Y:S01]  /*3fc0*/  UMOV UR4, 0xffed8acc ;  /* 0xffed8acc00047882 */ /* 0x000fe20000000000 */
[----:B------:R-:W-:-:S04]  /*3fd0*/  UMOV UR5, 0x3dd2589e ;  /* 0x3dd2589e00057882 */ /* 0x000fc80000000000 */
[----:B------:R-:W1:Y:S02]  /*3fe0*/  MUFU.RCP64H R31, R11 ;  /* 0x0000000b001f7308 */ /* 0x000e640000001800 */
[----:B-1----:R-:W-:-:S08]  /*3ff0*/  DFMA R12, -R10, R30, 1 ;  /* 0x3ff000000a0c742b */ /* 0x002fd0000000011e */
[----:B------:R-:W-:-:S08]  /*4000*/  DFMA R32, R12, R12, R12 ;  /* 0x0000000c0c20722b */ /* 0x000fd0000000000c */
[----:B------:R-:W-:-:S08]  /*4010*/  DFMA R32, R30, R32, R30 ;  /* 0x000000201e20722b */ /* 0x000fd0000000001e */
[----:B0-----:R-:W-:-:S08]  /*4020*/  DFMA R24, -R10, R32, 1 ;  /* 0x3ff000000a18742b */ /* 0x001fd00000000120 */
[----:B------:R-:W-:Y:S01]  /*4030*/  DFMA R24, R32, R24, R32 ;  /* 0x000000182018722b */ /* 0x000fe20000000020 */
[----:B--2---:R-:W0:Y:S08]  /*4040*/  F2F.F64.F32 R8, R0 ;  /* 0x0000000000087310 */ /* 0x004e300000201800 */
[----:B---3--:R-:W1:Y:S01]  /*4050*/  F2F.F64.F32 R12, R3 ;  /* 0x00000003000c7310 */ /* 0x008e620000201800 */
[----:B0-----:R-:W-:-:S08]  /*4060*/  DMUL R8, R8, UR4 ;  /* 0x0000000408087c28 */ /* 0x001fd00008000000 */
[----:B-1----:R-:W-:-:S08]  /*4070*/  DMUL R26, R8, R12 ;  /* 0x0000000c081a7228 */ /* 0x002fd00000000000 */
        /* <DEDUP_REMOVED lines=13> */
.L_x_104:
[----:B------:R-:W-:Y:S05]  /*4150*/  BSYNC.RECONVERGENT B3 ;  /* 0x0000000000037941 */ /* 0x000fea0003800200 */
.L_x_103:
        /* <DEDUP_REMOVED lines=22> */
.L_x_106:
[----:B------:R-:W-:Y:S05]  /*42c0*/  BSYNC.RECONVERGENT B3 ;  /* 0x0000000000037941 */ /* 0x000fea0003800200 */
.L_x_105:
        /* <DEDUP_REMOVED lines=25> */
.L_x_108:
[----:B------:R-:W-:Y:S05]  /*4460*/  BSYNC.RECONVERGENT B3 ;  /* 0x0000000000037941 */ /* 0x000fea0003800200 */
.L_x_107:
        /* <DEDUP_REMOVED lines=23> */
.L_x_110:
[----:B------:R-:W-:Y:S05]  /*45e0*/  BSYNC.RECONVERGENT B3 ;  /* 0x0000000000037941 */ /* 0x000fea0003800200 */
.L_x_109:
[----:B------:R-:W-:-:S11]  /*45f0*/  DADD R6, R6, R8 ;  /* 0x0000000006067229 */ /* 0x000fd60000000008 */
.L_x_99:
[----:B------:R-:W-:Y:S05]  /*4600*/  BSYNC.RECONVERGENT B2 ;  /* 0x0000000000027941 */ /* 0x000fea0003800200 */
.L_x_98:
[----:B------:R-:W-:-:S07]  /*4610*/  VIADD R5, R5, 0x1 ;  /* 0x0000000105057836 */ /* 0x000fce0000000000 */
.L_x_97:
[----:B------:R-:W-:Y:S05]  /*4620*/  BSYNC.RECONVERGENT B1 ;  /* 0x0000000000017941 */ /* 0x000fea0003800200 */
.L_x_96:
[----:B------:R-:W0:Y:S01]  /*4630*/  LDCU UR4, c[0x0][0x388] ;  /* 0x00007100ff0477ac */ /* 0x000e220008000800 */
[----:B------:R-:W-:Y:S01]  /*4640*/  BSSY.RECONVERGENT B1, `(.L_x_111) ;  /* 0x00003b6000017945 */ /* 0x000fe20003800200 */
[----:B0-----:R-:W-:-:S13]  /*4650*/  ISETP.GE.AND P0, PT, R5, UR4, PT ;  /* 0x0000000405007c0c */ /* 0x001fda000bf06270 */
[----:B------:R-:W-:Y:S05]  /*4660*/  @P0 BRA `(.L_x_112) ;  /* 0x0000003800cc0947 */ /* 0x000fea0003800000 */
[----:B------:R-:W0:Y:S02]  /*4670*/  LDC.64 R8, c[0x0][0x380] ;  /* 0x0000e000ff087b82 */ /* 0x000e240000000a00 */
[----:B0-----:R-:W-:-:S05]  /*4680*/  IMAD.WIDE R10, R2, 0x50, R8 ;  /* 0x00000050020a7825 */ /* 0x001fca00078e0208 */
[----:B-----5:R0:W5:Y:S04]  /*4690*/  LDG.E R4, desc[UR6][R10.64+0x48] ;  /* 0x000048060a047981 */ /* 0x020168000c1e1900 */
[----:B------:R0:W5:Y:S04]  /*46a0*/  LDG.E.64 R26, desc[UR6][R10.64] ;  /* 0x000000060a1a7981 */ /* 0x000168000c1e1b00 */
[----:B------:R0:W5:Y:S04]  /*46b0*/  LDG.E.64 R24, desc[UR6][R10.64+0x8] ;  /* 0x000008060a187981 */ /* 0x000168000c1e1b00 */
[----:B------:R0:W5:Y:S01]  /*46c0*/  LDG.E.64 R22, desc[UR6][R10.64+0x10] ;  /* 0x000010060a167981 */ /* 0x000162000c1e1b00 */
[C---:B------:R-:W-:Y:S01]  /*46d0*/  VIADD R0, R5.reuse, -UR4 ;  /* 0x8000000405007c36 */ /* 0x040fe20008000000 */
[----:B------:R-:W-:Y:S01]  /*46e0*/  BSSY.RECONVERGENT B2, `(.L_x_113) ;  /* 0x0000213000027945 */ /* 0x000fe20003800200 */
[----:B------:R-:W-:-:S03]  /*46f0*/  IADD3 R3, PT, PT, -R5, UR4, RZ ;  /* 0x0000000405037c10 */ /* 0x000fc6000fffe1ff */
[----:B------:R-:W-:-:S13]  /*4700*/  ISETP.GT.U32.AND P0, PT, R0, -0x4, PT ;  /* 0xfffffffc0000780c */ /* 0x000fda0003f04070 */
[----:B0-----:R-:W-:Y:S05]  /*4710*/  @P0 BRA `(.L_x_114) ;  /* 0x00000020003c0947 */ /* 0x001fea0003800000 */
[----:B-----5:R-:W0:Y:S01]  /*4720*/  F2F.F64.F32 R20, R4 ;  /* 0x0000000400147310 */ /* 0x020e220000201800 */
[----:B------:R-:W-:Y:S01]  /*4730*/  IMAD.WIDE.U32 R8, R5, 0x50, R8 ;  /* 0x0000005005087825 */ /* 0x000fe200078e0008 */
[----:B------:R-:W-:Y:S01]  /*4740*/  UMOV UR8, 0xffed8acc ;  /* 0xffed8acc00087882 */ /* 0x000fe20000000000 */
[----:B------:R-:W-:Y:S01]  /*4750*/  UMOV UR9, 0x3dd2589e ;  /* 0x3dd2589e00097882 */ /* 0x000fe20000000000 */
[----:B------:R-:W-:Y:S02]  /*4760*/  LOP3.LUT R2, R3, 0xfffffffc, RZ, 0xc0, !PT ;  /* 0xfffffffc03027812 */ /* 0x000fe400078ec0ff */
[----:B------:R-:W-:Y:S02]  /*4770*/  IADD3 R18, P0, PT, R8, 0xa0, RZ ;  /* 0x000000a008127810 */ /* 0x000fe40007f1e0ff */
[----:B------:R-:W-:-:S03]  /*4780*/  IADD3 R2, PT, PT, -R2, RZ, RZ ;  /* 0x000000ff02027210 */ /* 0x000fc60007ffe1ff */
[----:B------:R-:W-:Y:S01]  /*4790*/  IMAD.X R19, RZ, RZ, R9, P0 ;  /* 0x000000ffff137224 */ /* 0x000fe200000e0609 */
[----:B0-----:R-:W-:-:S11]  /*47a0*/  DMUL R20, R20, UR8 ;  /* 0x0000000814147c28 */ /* 0x001fd60008000000 */
.L_x_159:
[----:B------:R-:W2:Y:S04]  /*47b0*/  LDG.E.64 R30, desc[UR6][R18.64+-0x98] ;  /* 0xffff6806121e7981 */ /* 0x000ea8000c1e1b00 */
[----:B------:R-:W3:Y:S04]  /*47c0*/  LDG.E.64 R32, desc[UR6][R18.64+-0xa0] ;  /* 0xffff600612207981 */ /* 0x000ee8000c1e1b00 */
[----:B------:R-:W4:Y:S01]  /*47d0*/  LDG.E.64 R14, desc[UR6][R18.64+-0x90] ;  /* 0xffff7006120e7981 */ /* 0x000f22000c1e1b00 */
[----:B------:R-:W-:Y:S01]  /*47e0*/  VIADD R2, R2, 0x4 ;  /* 0x0000000402027836 */ /* 0x000fe20000000000 */
[----:B------:R-:W-:Y:S04]  /*47f0*/  BSSY.RECONVERGENT B0, `(.L_x_115) ;  /* 0x0000016000007945 */ /* 0x000fe80003800200 */
[----:B------:R-:W-:Y:S01]  /*4800*/  ISETP.NE.AND P1, PT, R2, RZ, PT ;  /* 0x000000ff0200720c */ /* 0x000fe20003f25270 */
[----:B--2---:R-:W-:-:S02]  /*4810*/  DADD R30, -R24, R30 ;  /* 0x00000000181e7229 */ /* 0x004fc4000000011e */
        /* <DEDUP_REMOVED lines=15> */
.L_x_116:
[----:B-1----:R-:W-:Y:S01]  /*4910*/  FMUL.FTZ R46, R9, R10 ;  /* 0x0000000a092e7220 */ /* 0x002fe20000410000 */
[----:B------:R-:W-:-:S03]  /*4920*/  FMUL.FTZ R0, R10, 0.5 ;  /* 0x3f0000000a007820 */ /* 0x000fc60000410000 */
[----:B------:R-:W-:-:S04]  /*4930*/  FFMA R9, -R46, R46, R9 ;  /* 0x0000002e2e097223 */ /* 0x000fc80000000109 */
[----:B------:R-:W-:-:S07]  /*4940*/  FFMA R46, R9, R0, R46 ;  /* 0x00000000092e7223 */ /* 0x000fce000000002e */
.L_x_117:
[----:B------:R-:W-:Y:S05]  /*4950*/  BSYNC.RECONVERGENT B0 ;  /* 0x0000000000007941 */ /* 0x000fea0003800200 */
.L_x_115:
        /* <DEDUP_REMOVED lines=28> */
.L_x_119:
[----:B------:R-:W-:Y:S05]  /*4b20*/  BSYNC.RECONVERGENT B3 ;  /* 0x0000000000037941 */ /* 0x000fea0003800200 */
.L_x_118:
        /* <DEDUP_REMOVED lines=22> */
.L_x_121:
[----:B------:R-:W-:Y:S05]  /*4c90*/  BSYNC.RECONVERGENT B3 ;  /* 0x0000000000037941 */ /* 0x000fea0003800200 */
.L_x_120:
        /* <DEDUP_REMOVED lines=25> */
.L_x_123:
[----:B------:R-:W-:Y:S05]  /*4e30*/  BSYNC.RECONVERGENT B3 ;  /* 0x0000000000037941 */ /* 0x000fea0003800200 */
.L_x_122:
        /* <DEDUP_REMOVED lines=23> */
.L_x_125:
[----:B------:R-:W-:Y:S05]  /*4fb0*/  BSYNC.RECONVERGENT B3 ;  /* 0x0000000000037941 */ /* 0x000fea0003800200 */
.L_x_124:
        /* <DEDUP_REMOVED lines=21> */
.L_x_127:
[----:B-1----:R-:W-:Y:S01]  /*5110*/  FMUL.FTZ R46, R11, R12 ;  /* 0x0000000c0b2e7220 */ /* 0x002fe20000410000 */
[----:B------:R-:W-:-:S03]  /*5120*/  FMUL.FTZ R0, R12, 0.5 ;  /* 0x3f0000000c007820 */ /* 0x000fc60000410000 */
[----:B------:R-:W-:-:S04]  /*5130*/  FFMA R9, -R46, R46, R11 ;  /* 0x0000002e2e097223 */ /* 0x000fc8000000010b */
[----:B------:R-:W-:-:S07]  /*5140*/  FFMA R46, R9, R0, R46 ;  /* 0x00000000092e7223 */ /* 0x000fce000000002e */
.L_x_128:
[----:B------:R-:W-:Y:S05]  /*5150*/  BSYNC.RECONVERGENT B0 ;  /* 0x0000000000007941 */ /* 0x000fea0003800200 */
.L_x_126:
        /* <DEDUP_REMOVED lines=28> */
.L_x_130:
[----:B------:R-:W-:Y:S05]  /*5320*/  BSYNC.RECONVERGENT B3 ;  /* 0x0000000000037941 */ /* 0x000fea0003800200 */
.L_x_129:
        /* <DEDUP_REMOVED lines=22> */
.L_x_132:
[----:B------:R-:W-:Y:S05]  /*5490*/  BSYNC.RECONVERGENT B3 ;  /* 0x0000000000037941 */ /* 0x000fea0003800200 */
.L_x_131:
        /* <DEDUP_REMOVED lines=25> */
.L_x_134:
[----:B------:R-:W-:Y:S05]  /*5630*/  BSYNC.RECONVERGENT B3 ;  /* 0x0000000000037941 */ /* 0x000fea0003800200 */
.L_x_133:
        /* <DEDUP_REMOVED lines=23> */
.L_x_136:
[----:B------:R-:W-:Y:S05]  /*57b0*/  BSYNC.RECONVERGENT B3 ;  /* 0x0000000000037941 */ /* 0x000fea0003800200 */
.L_x_135:
        /* <DEDUP_REMOVED lines=21> */
.L_x_138:
[----:B-1----:R-:W-:Y:S01]  /*5910*/  FMUL.FTZ R46, R11, R12 ;  /* 0x0000000c0b2e7220 */ /* 0x002fe20000410000 */
[----:B------:R-:W-:-:S03]  /*5920*/  FMUL.FTZ R0, R12, 0.5 ;  /* 0x3f0000000c007820 */ /* 0x000fc60000410000 */
[----:B------:R-:W-:-:S04]  /*5930*/  FFMA R9, -R46, R46, R11 ;  /* 0x0000002e2e097223 */ /* 0x000fc8000000010b */
[----:B------:R-:W-:-:S07]  /*5940*/  FFMA R46, R9, R0, R46 ;  /* 0x00000000092e7223 */ /* 0x000fce000000002e */
.L_x_139:
[----:B------:R-:W-:Y:S05]  /*5950*/  BSYNC.RECONVERGENT B0 ;  /* 0x0000000000007941 */ /* 0x000fea0003800200 */
.L_x_137:
        /* <DEDUP_REMOVED lines=28> */
.L_x_141:
[----:B------:R-:W-:Y:S05]  /*5b20*/  BSYNC.RECONVERGENT B3 ;  /* 0x0000000000037941 */ /* 0x000fea0003800200 */
.L_x_140:
        /* <DEDUP_REMOVED lines=22> */
.L_x_143:
[----:B------:R-:W-:Y:S05]  /*5c90*/  BSYNC.RECONVERGENT B3 ;  /* 0x0000000000037941 */ /* 0x000fea0003800200 */
.L_x_142:
        /* <DEDUP_REMOVED lines=25> */
.L_x_145:
[----:B------:R-:W-:Y:S05]  /*5e30*/  BSYNC.RECONVERGENT B3 ;  /* 0x0000000000037941 */ /* 0x000fea0003800200 */
.L_x_144:
        /* <DEDUP_REMOVED lines=23> */
.L_x_147:
[----:B------:R-:W-:Y:S05]  /*5fb0*/  BSYNC.RECONVERGENT B3 ;  /* 0x0000000000037941 */ /* 0x000fea0003800200 */
.L_x_146:
        /* <DEDUP_REMOVED lines=21> */
.L_x_149:
[----:B-1----:R-:W-:Y:S01]  /*6110*/  FMUL.FTZ R46, R11, R12 ;  /* 0x0000000c0b2e7220 */ /* 0x002fe20000410000 */
[----:B------:R-:W-:-:S03]  /*6120*/  FMUL.FTZ R0, R12, 0.5 ;  /* 0x3f0000000c007820 */ /* 0x000fc60000410000 */
[----:B------:R-:W-:-:S04]  /*6130*/  FFMA R9, -R46, R46, R11 ;  /* 0x0000002e2e097223 */ /* 0x000fc8000000010b */
[----:B------:R-:W-:-:S07]  /*6140*/  FFMA R46, R9, R0, R46 ;  /* 0x00000000092e7223 */ /* 0x000fce000000002e */
.L_x_150:
[----:B------:R-:W-:Y:S05]  /*6150*/  BSYNC.RECONVERGENT B0 ;  /* 0x0000000000007941 */ /* 0x000fea0003800200 */
.L_x_148:
        /* <DEDUP_REMOVED lines=28> */
.L_x_152:
[----:B------:R-:W-:Y:S05]  /*6320*/  BSYNC.RECONVERGENT B3 ;  /* 0x0000000000037941 */ /* 0x000fea0003800200 */
.L_x_151:
        /* <DEDUP_REMOVED lines=22> */
.L_x_154:
[----:B------:R-:W-:Y:S05]  /*6490*/  BSYNC.RECONVERGENT B3 ;  /* 0x0000000000037941 */ /* 0x000fea0003800200 */
.L_x_153:
        /* <DEDUP_REMOVED lines=25> */
.L_x_156:
[----:B------:R-:W-:Y:S05]  /*6630*/  BSYNC.RECONVERGENT B3 ;  /* 0x0000000000037941 */ /* 0x000fea0003800200 */
.L_x_155:
        /* <DEDUP_REMOVED lines=23> */
.L_x_158:
[----:B------:R-:W-:Y:S05]  /*67b0*/  BSYNC.RECONVERGENT B3 ;  /* 0x0000000000037941 */ /* 0x000fea0003800200 */
.L_x_157:
[----:B------:R-:W-:Y:S01]  /*67c0*/  IADD3 R18, P0, PT, R18, 0x140, RZ ;  /* 0x0000014012127810 */ /* 0x000fe20007f1e0ff */
[----:B------:R-:W-:Y:S01]  /*67d0*/  DADD R6, R6, R8 ;  /* 0x0000000006067229 */ /* 0x000fe20000000008 */
[----:B------:R-:W-:-:S03]  /*67e0*/  VIADD R5, R5, 0x4 ;  /* 0x0000000405057836 */ /* 0x000fc60000000000 */
[----:B------:R-:W-:Y:S01]  /*67f0*/  IMAD.X R19, RZ, RZ, R19, P0 ;  /* 0x000000ffff137224 */ /* 0x000fe200000e0613 */
[----:B------:R-:W-:Y:S07]  /*6800*/  @P1 BRA `(.L_x_159) ;  /* 0xffffffdc00e81947 */ /* 0x000fee000383ffff */
.L_x_114:
[----:B------:R-:W-:Y:S05]  /*6810*/  BSYNC.RECONVERGENT B2 ;  /* 0x0000000000027941 */ /* 0x000fea0003800200 */
.L_x_113:
        /* <DEDUP_REMOVED lines=27> */
.L_x_163:
[----:B-1----:R-:W-:Y:S01]  /*69d0*/  FMUL.FTZ R46, R9, R2 ;  /* 0x00000002092e7220 */ /* 0x002fe20000410000 */
[----:B------:R-:W-:-:S03]  /*69e0*/  FMUL.FTZ R0, R2, 0.5 ;  /* 0x3f00000002007820 */ /* 0x000fc60000410000 */
[----:B------:R-:W-:-:S04]  /*69f0*/  FFMA R9, -R46, R46, R9 ;  /* 0x0000002e2e097223 */ /* 0x000fc80000000109 */
[----:B------:R-:W-:-:S07]  /*6a00*/  FFMA R46, R9, R0, R46 ;  /* 0x00000000092e7223 */ /* 0x000fce000000002e */
.L_x_164:
[----:B------:R-:W-:Y:S05]  /*6a10*/  BSYNC.RECONVERGENT B0 ;  /* 0x0000000000007941 */ /* 0x000fea0003800200 */
.L_x_162:
        /* <DEDUP_REMOVED lines=32> */
.L_x_166:
[----:B------:R-:W-:Y:S05]  /*6c20*/  BSYNC.RECONVERGENT B3 ;  /* 0x0000000000037941 */ /* 0x000fea0003800200 */
.L_x_165:
        /* <DEDUP_REMOVED lines=22> */
.L_x_168:
[----:B------:R-:W-:Y:S05]  /*6d90*/  BSYNC.RECONVERGENT B3 ;  /* 0x0000000000037941 */ /* 0x000fea0003800200 */
.L_x_167:
        /* <DEDUP_REMOVED lines=25> */
.L_x_170:
[----:B------:R-:W-:Y:S05]  /*6f30*/  BSYNC.RECONVERGENT B3 ;  /* 0x0000000000037941 */ /* 0x000fea0003800200 */
.L_x_169:
        /* <DEDUP_REMOVED lines=23> */
.L_x_172:
[----:B------:R-:W-:Y:S05]  /*70b0*/  BSYNC.RECONVERGENT B3 ;  /* 0x0000000000037941 */ /* 0x000fea0003800200 */
.L_x_171:
        /* <DEDUP_REMOVED lines=21> */
.L_x_174:
[----:B-1----:R-:W-:Y:S01]  /*7210*/  FMUL.FTZ R46, R11, R2 ;  /* 0x000000020b2e7220 */ /* 0x002fe20000410000 */
[----:B------:R-:W-:-:S03]  /*7220*/  FMUL.FTZ R0, R2, 0.5 ;  /* 0x3f00000002007820 */ /* 0x000fc60000410000 */
[----:B------:R-:W-:-:S04]  /*7230*/  FFMA R9, -R46, R46, R11 ;  /* 0x0000002e2e097223 */ /* 0x000fc8000000010b */
[----:B------:R-:W-:-:S07]  /*7240*/  FFMA R46, R9, R0, R46 ;  /* 0x00000000092e7223 */ /* 0x000fce000000002e */
.L_x_175:
[----:B------:R-:W-:Y:S05]  /*7250*/  BSYNC.RECONVERGENT B0 ;  /* 0x0000000000007941 */ /* 0x000fea0003800200 */
.L_x_173:
        /* <DEDUP_REMOVED lines=28> */
.L_x_177:
[----:B------:R-:W-:Y:S05]  /*7420*/  BSYNC.RECONVERGENT B3 ;  /* 0x0000000000037941 */ /* 0x000fea0003800200 */
.L_x_176:
        /* <DEDUP_REMOVED lines=24> */
.L_x_179:
[----:B------:R-:W-:Y:S05]  /*75b0*/  BSYNC.RECONVERGENT B3 ;  /* 0x0000000000037941 */ /* 0x000fea0003800200 */
.L_x_178:
        /* <DEDUP_REMOVED lines=23> */
.L_x_181:
[----:B------:R-:W-:Y:S05]  /*7730*/  BSYNC.RECONVERGENT B3 ;  /* 0x0000000000037941 */ /* 0x000fea0003800200 */
.L_x_180:
        /* <DEDUP_REMOVED lines=25> */
.L_x_183:
[----:B------:R-:W-:Y:S05]  /*78d0*/  BSYNC.RECONVERGENT B3 ;  /* 0x0000000000037941 */ /* 0x000fea0003800200 */
.L_x_182:
[----:B------:R-:W-:Y:S01]  /*78e0*/  DADD R6, R6, R10 ;  /* 0x0000000006067229 */ /* 0x000fe2000000000a */
[----:B------:R-:W-:-:S10]  /*78f0*/  VIADD R5, R5, 0x2 ;  /* 0x0000000205057836 */ /* 0x000fd40000000000 */
.L_x_161:
[----:B------:R-:W-:Y:S05]  /*7900*/  BSYNC.RECONVERGENT B2 ;  /* 0x0000000000027941 */ /* 0x000fea0003800200 */
.L_x_160:
        /* <DEDUP_REMOVED lines=25> */
.L_x_185:
[----:B-1----:R-:W-:Y:S01]  /*7aa0*/  FMUL.FTZ R2, R3, R8 ;  /* 0x0000000803027220 */ /* 0x002fe20000410000 */
[----:B------:R-:W-:-:S03]  /*7ab0*/  FMUL.FTZ R0, R8, 0.5 ;  /* 0x3f00000008007820 */ /* 0x000fc60000410000 */
[----:B------:R-:W-:-:S04]  /*7ac0*/  FFMA R3, -R2, R2, R3 ;  /* 0x0000000202037223 */ /* 0x000fc80000000103 */
[----:B------:R-:W-:-:S07]  /*7ad0*/  FFMA R2, R3, R0, R2 ;  /* 0x0000000003027223 */ /* 0x000fce0000000002 */
.L_x_186:
[----:B------:R-:W-:Y:S05]  /*7ae0*/  BSYNC.RECONVERGENT B0 ;  /* 0x0000000000007941 */ /* 0x000fea0003800200 */
.L_x_184:
        /* <DEDUP_REMOVED lines=32> */
.L_x_188:
[----:B------:R-:W-:Y:S05]  /*7cf0*/  BSYNC.RECONVERGENT B2 ;  /* 0x0000000000027941 */ /* 0x000fea0003800200 */
.L_x_187:
        /* <DEDUP_REMOVED lines=22> */
.L_x_190:
[----:B------:R-:W-:Y:S05]  /*7e60*/  BSYNC.RECONVERGENT B2 ;  /* 0x0000000000027941 */ /* 0x000fea0003800200 */
.L_x_189:
        /* <DEDUP_REMOVED lines=25> */
.L_x_192:
[----:B------:R-:W-:Y:S05]  /*8000*/  BSYNC.RECONVERGENT B2 ;  /* 0x0000000000027941 */ /* 0x000fea0003800200 */
.L_x_191:
        /* <DEDUP_REMOVED lines=23> */
.L_x_194:
[----:B------:R-:W-:Y:S05]  /*8180*/  BSYNC.RECONVERGENT B2 ;  /* 0x0000000000027941 */ /* 0x000fea0003800200 */
.L_x_193:
[----:B------:R-:W-:-:S11]  /*8190*/  DADD R6, R6, R8 ;  /* 0x0000000006067229 */ /* 0x000fd60000000008 */
.L_x_112:
[----:B------:R-:W-:Y:S05]  /*81a0*/  BSYNC.RECONVERGENT B1 ;  /* 0x0000000000017941 */ /* 0x000fea0003800200 */
.L_x_111:
[----:B------:R-:W0:Y:S01]  /*81b0*/  S2R R0, SR_TID.X ;  /* 0x0000000000007919 */ /* 0x000e220000002100 */
[----:B------:R-:W0:Y:S08]  /*81c0*/  S2UR UR5, SR_CTAID.X ;  /* 0x00000000000579c3 */ /* 0x000e300000002500 */
[----:B------:R-:W0:Y:S08]  /*81d0*/  LDC R5, c[0x0][0x360] ;  /* 0x0000d800ff057b82 */ /* 0x000e300000000800 */
[----:B------:R-:W1:Y:S01]  /*81e0*/  LDC.64 R2, c[0x0][0x380] ;  /* 0x0000e000ff027b82 */ /* 0x000e620000000a00 */
[----:B0-----:R-:W-:-:S04]  /*81f0*/  IMAD R5, R5, UR5, R0 ;  /* 0x0000000505057c24 */ /* 0x001fc8000f8e0200 */
[----:B-1----:R-:W-:-:S05]  /*8200*/  IMAD.WIDE R2, R5, 0x50, R2 ;  /* 0x0000005005027825 */ /* 0x002fca00078e0202 */
[----:B------:R-:W-:Y:S04]  /*8210*/  STG.E.64 desc[UR6][R2.64+0x30], R28 ;  /* 0x0000301c02007986 */ /* 0x000fe8000c101b06 */
[----:B------:R-:W-:Y:S04]  /*8220*/  STG.E.64 desc[UR6][R2.64+0x38], R16 ;  /* 0x0000381002007986 */ /* 0x000fe8000c101b06 */
[----:B------:R-:W-:Y:S01]  /*8230*/  STG.E.64 desc[UR6][R2.64+0x40], R6 ;  /* 0x0000400602007986 */ /* 0x000fe2000c101b06 */
[----:B------:R-:W-:Y:S05]  /*8240*/  EXIT ;  /* 0x000000000000794d */ /* 0x000fea0003800000 */
        .weak           $__internal_1_$__cuda_sm20_div_rn_f64_full
        .type           $__internal_1_$__cuda_sm20_div_rn_f64_full,@function
        .size           $__internal_1_$__cuda_sm20_div_rn_f64_full,($__internal_2_$__cuda_sm20_sqrt_rn_f32_slowpath - $__internal_1_$__cuda_sm20_div_rn_f64_full)
$__internal_1_$__cuda_sm20_div_rn_f64_full:
[----:B------:R-:W-:Y:S01]  /*8250*/  IMAD.MOV.U32 R39, RZ, RZ, R9 ;  /* 0x000000ffff277224 */ /* 0x000fe200078e0009 */
[----:B------:R-:W-:Y:S01]  /*8260*/  FSETP.GEU.AND P0, PT, |R11|, 1.469367938527859385e-39, PT ;  /* 0x001000000b00780b */ /* 0x000fe20003f0e200 */
[--C-:B------:R-:W-:Y:S01]  /*8270*/  IMAD.MOV.U32 R34, RZ, RZ, R10.reuse ;  /* 0x000000ffff227224 */ /* 0x100fe200078e000a */
[----:B------:R-:W-:Y:S01]  /*8280*/  MOV R38, R8 ;  /* 0x0000000800267202 */ /* 0x000fe20000000f00 */
[----:B------:R-:W-:Y:S01]  /*8290*/  IMAD.MOV.U32 R36, RZ, RZ, R10 ;  /* 0x000000ffff247224 */ /* 0x000fe200078e000a */
[----:B------:R-:W-:Y:S01]  /*82a0*/  FSETP.GEU.AND P3, PT, |R39|, 1.469367938527859385e-39, PT ;  /* 0x001000002700780b */ /* 0x000fe20003f6e200 */
[----:B------:R-:W-:Y:S01]  /*82b0*/  BSSY.RECONVERGENT B0, `(.L_x_195) ;  /* 0x000005a000007945 */ /* 0x000fe20003800200 */
[----:B------:R-:W-:Y:S02]  /*82c0*/  LOP3.LUT R8, R11, 0x800fffff, RZ, 0xc0, !PT ;  /* 0x800fffff0b087812 */ /* 0x000fe400078ec0ff */
[----:B------:R-:W-:Y:S02]  /*82d0*/  MOV R35, R11 ;  /* 0x0000000b00237202 */ /* 0x000fe40000000f00 */
[----:B------:R-:W-:-:S02]  /*82e0*/  LOP3.LUT R37, R8, 0x3ff00000, RZ, 0xfc, !PT ;  /* 0x3ff0000008257812 */ /* 0x000fc400078efcff */
[----:B------:R-:W-:Y:S02]  /*82f0*/  LOP3.LUT R8, R39, 0x7ff00000, RZ, 0xc0, !PT ;  /* 0x7ff0000027087812 */ /* 0x000fe400078ec0ff */
[----:B------:R-:W-:Y:S01]  /*8300*/  @!P0 DMUL R36, R34, 8.98846567431157953865e+307 ;  /* 0x7fe0000022248828 */ /* 0x000fe20000000000 */
[----:B------:R-:W-:Y:S02]  /*8310*/  LOP3.LUT R11, R11, 0x7ff00000, RZ, 0xc0, !PT ;  /* 0x7ff000000b0b7812 */ /* 0x000fe400078ec0ff */
[----:B------:R-:W-:Y:S01]  /*8320*/  @!P3 LOP3.LUT R9, R35, 0x7ff00000, RZ, 0xc0, !PT ;  /* 0x7ff000002309b812 */ /* 0x000fe200078ec0ff */
[----:B------:R-:W-:Y:S01]  /*8330*/  @!P3 IMAD.MOV.U32 R40, RZ, RZ, RZ ;  /* 0x000000ffff28b224 */ /* 0x000fe200078e00ff */
[C---:B------:R-:W-:Y:S01]  /*8340*/  ISETP.GE.U32.AND P2, PT, R8.reuse, R11, PT ;  /* 0x0000000b0800720c */ /* 0x040fe20003f46070 */
[----:B------:R-:W0:Y:S01]  /*8350*/  MUFU.RCP64H R13, R37 ;  /* 0x00000025000d7308 */ /* 0x000e220000001800 */
[----:B------:R-:W-:Y:S01]  /*8360*/  @!P3 ISETP.GE.U32.AND P4, PT, R8, R9, PT ;  /* 0x000000090800b20c */ /* 0x000fe20003f86070 */
[----:B------:R-:W-:Y:S01]  /*8370*/  IMAD.MOV.U32 R9, RZ, RZ, 0x1ca00000 ;  /* 0x1ca00000ff097424 */ /* 0x000fe200078e00ff */
[----:B------:R-:W-:-:S02]  /*8380*/  MOV R42, R38 ;  /* 0x00000026002a7202 */ /* 0x000fc40000000f00 */
[----:B------:R-:W-:Y:S02]  /*8390*/  @!P0 LOP3.LUT R11, R37, 0x7ff00000, RZ, 0xc0, !PT ;  /* 0x7ff00000250b8812 */ /* 0x000fe400078ec0ff */
[C---:B------:R-:W-:Y:S02]  /*83a0*/  @!P3 SEL R10, R9.reuse, 0x63400000, !P4 ;  /* 0x63400000090ab807 */ /* 0x040fe40006000000 */
[----:B------:R-:W-:Y:S02]  /*83b0*/  SEL R12, R9, 0x63400000, !P2 ;  /* 0x63400000090c7807 */ /* 0x000fe40005000000 */
[--C-:B------:R-:W-:Y:S02]  /*83c0*/  @!P3 LOP3.LUT R10, R10, 0x80000000, R39.reuse, 0xf8, !PT ;  /* 0x800000000a0ab812 */ /* 0x100fe400078ef827 */
[----:B------:R-:W-:Y:S01]  /*83d0*/  LOP3.LUT R43, R12, 0x800fffff, R39, 0xf8, !PT ;  /* 0x800fffff0c2b7812 */ /* 0x000fe200078ef827 */
[----:B------:R-:W-:Y:S01]  /*83e0*/  IMAD.MOV.U32 R12, RZ, RZ, 0x1 ;  /* 0x00000001ff0c7424 */ /* 0x000fe200078e00ff */
[----:B------:R-:W-:-:S02]  /*83f0*/  @!P3 LOP3.LUT R41, R10, 0x100000, RZ, 0xfc, !PT ;  /* 0x001000000a29b812 */ /* 0x000fc400078efcff */
[----:B------:R-:W-:-:S04]  /*8400*/  MOV R10, R8 ;  /* 0x00000008000a7202 */ /* 0x000fc80000000f00 */
        /* <DEDUP_REMOVED lines=17> */
[CC--:B------:R-:W-:Y:S02]  /*8520*/  ISETP.GE.U32.AND P0, PT, R8.reuse, R11.reuse, PT ;  /* 0x0000000b0800720c */ /* 0x0c0fe40003f06070 */
[----:B------:R-:W-:Y:S02]  /*8530*/  VIADDMNMX R8, R8, -R11, 0xb9600000, !PT ;  /* 0xb960000008087446 */ /* 0x000fe4000780090b */
[----:B------:R-:W-:Y:S02]  /*8540*/  SEL R9, R9, 0x63400000, !P0 ;  /* 0x6340000009097807 */ /* 0x000fe40004000000 */
[----:B------:R-:W-:-:S04]  /*8550*/  VIMNMX R8, PT, PT, R8, 0x46a00000, PT ;  /* 0x46a0000008087848 */ /* 0x000fc80003fe0100 */
[----:B------:R-:W-:-:S05]  /*8560*/  IADD3 R9, PT, PT, -R9, R8, RZ ;  /* 0x0000000809097210 */ /* 0x000fca0007ffe1ff */
[----:B------:R-:W-:-:S06]  /*8570*/  VIADD R11, R9, 0x7fe00000 ;  /* 0x7fe00000090b7836 */ /* 0x000fcc0000000000 */
[----:B------:R-:W-:-:S10]  /*8580*/  DMUL R12, R40, R10 ;  /* 0x0000000a280c7228 */ /* 0x000fd40000000000 */
[----:B------:R-:W-:-:S13]  /*8590*/  FSETP.GTU.AND P0, PT, |R13|, 1.469367938527859385e-39, PT ;  /* 0x001000000d00780b */ /* 0x000fda0003f0c200 */
[----:B------:R-:W-:Y:S05]  /*85a0*/  @P0 BRA `(.L_x_197) ;  /* 0x0000000000a80947 */ /* 0x000fea0003800000 */
[----:B------:R-:W-:Y:S01]  /*85b0*/  DFMA R36, R40, -R36, R42 ;  /* 0x800000242824722b */ /* 0x000fe2000000002a */
[----:B------:R-:W-:-:S09]  /*85c0*/  MOV R34, RZ ;  /* 0x000000ff00227202 */ /* 0x000fd20000000f00 */
[C---:B------:R-:W-:Y:S02]  /*85d0*/  FSETP.NEU.AND P0, PT, R37.reuse, RZ, PT ;  /* 0x000000ff2500720b */ /* 0x040fe40003f0d000 */
[----:B------:R-:W-:-:S04]  /*85e0*/  LOP3.LUT R8, R37, 0x80000000, R35, 0x48, !PT ;  /* 0x8000000025087812 */ /* 0x000fc800078e4823 */
[----:B------:R-:W-:-:S07]  /*85f0*/  LOP3.LUT R35, R8, R11, RZ, 0xfc, !PT ;  /* 0x0000000b08237212 */ /* 0x000fce00078efcff */
[----:B------:R-:W-:Y:S05]  /*8600*/  @!P0 BRA `(.L_x_197) ;  /* 0x0000000000908947 */ /* 0x000fea0003800000 */
[----:B------:R-:W-:Y:S01]  /*8610*/  IMAD.MOV R11, RZ, RZ, -R9 ;  /* 0x000000ffff0b7224 */ /* 0x000fe200078e0a09 */
[----:B------:R-:W-:Y:S01]  /*8620*/  IADD3 R9, PT, PT, -R9, -0x43300000, RZ ;  /* 0xbcd0000009097810 */ /* 0x000fe20007ffe1ff */
[----:B------:R-:W-:-:S06]  /*8630*/  IMAD.MOV.U32 R10, RZ, RZ, RZ ;  /* 0x000000ffff0a7224 */ /* 0x000fcc00078e00ff */
[----:B------:R-:W-:Y:S02]  /*8640*/  DFMA R10, R12, -R10, R40 ;  /* 0x8000000a0c0a722b */ /* 0x000fe40000000028 */
[----:B------:R-:W-:-:S08]  /*8650*/  DMUL.RP R40, R40, R34 ;  /* 0x0000002228287228 */ /* 0x000fd00000008000 */
[----:B------:R-:W-:Y:S02]  /*8660*/  FSETP.NEU.AND P0, PT, |R11|, R9, PT ;  /* 0x000000090b00720b */ /* 0x000fe40003f0d200 */
[----:B------:R-:W-:Y:S02]  /*8670*/  LOP3.LUT R9, R41, R8, RZ, 0x3c, !PT ;  /* 0x0000000829097212 */ /* 0x000fe400078e3cff */
[----:B------:R-:W-:Y:S02]  /*8680*/  FSEL R8, R40, R12, !P0 ;  /* 0x0000000c28087208 */ /* 0x000fe40004000000 */
[----:B------:R-:W-:Y:S02]  /*8690*/  FSEL R9, R9, R13, !P0 ;  /* 0x0000000d09097208 */ /* 0x000fe40004000000 */
[----:B------:R-:W-:-:S03]  /*86a0*/  MOV R12, R8 ;  /* 0x00000008000c7202 */ /* 0x000fc60000000f00 */
[----:B------:R-:W-:Y:S01]  /*86b0*/  IMAD.MOV.U32 R13, RZ, RZ, R9 ;  /* 0x000000ffff0d7224 */ /* 0x000fe200078e0009 */
[----:B------:R-:W-:Y:S06]  /*86c0*/  BRA `(.L_x_197) ;  /* 0x0000000000607947 */ /* 0x000fec0003800000 */
.L_x_196:
[----:B------:R-:W-:-:S14]  /*86d0*/  DSETP.NAN.AND P0, PT, R38, R38, PT ;  /* 0x000000262600722a */ /* 0x000fdc0003f08000 */
[----:B------:R-:W-:Y:S05]  /*86e0*/  @P0 BRA `(.L_x_198) ;  /* 0x00000000004c0947 */ /* 0x000fea0003800000 */
[----:B------:R-:W-:-:S14]  /*86f0*/  DSETP.NAN.AND P0, PT, R34, R34, PT ;  /* 0x000000222200722a */ /* 0x000fdc0003f08000 */
[----:B------:R-:W-:Y:S05]  /*8700*/  @P0 BRA `(.L_x_199) ;  /* 0x0000000000340947 */ /* 0x000fea0003800000 */
[----:B------:R-:W-:Y:S01]  /*8710*/  ISETP.NE.AND P0, PT, R10, R11, PT ;  /* 0x0000000b0a00720c */ /* 0x000fe20003f05270 */
[----:B------:R-:W-:Y:S01]  /*8720*/  IMAD.MOV.U32 R12, RZ, RZ, 0x0 ;  /* 0x00000000ff0c7424 */ /* 0x000fe200078e00ff */
[----:B------:R-:W-:-:S11]  /*8730*/  MOV R13, 0xfff80000 ;  /* 0xfff80000000d7802 */ /* 0x000fd60000000f00 */
[----:B------:R-:W-:Y:S05]  /*8740*/  @!P0 BRA `(.L_x_197) ;  /* 0x0000000000408947 */ /* 0x000fea0003800000 */
[----:B------:R-:W-:Y:S02]  /*8750*/  ISETP.NE.AND P0, PT, R10, 0x7ff00000, PT ;  /* 0x7ff000000a00780c */ /* 0x000fe40003f05270 */
[----:B------:R-:W-:Y:S02]  /*8760*/  LOP3.LUT R9, R39, 0x80000000, R35, 0x48, !PT ;  /* 0x8000000027097812 */ /* 0x000fe400078e4823 */
[----:B------:R-:W-:-:S13]  /*8770*/  ISETP.EQ.OR P0, PT, R11, RZ, !P0 ;  /* 0x000000ff0b00720c */ /* 0x000fda0004702670 */
[----:B------:R-:W-:Y:S01]  /*8780*/  @P0 LOP3.LUT R8, R9, 0x7ff00000, RZ, 0xfc, !PT ;  /* 0x7ff0000009080812 */ /* 0x000fe200078efcff */
[----:B------:R-:W-:Y:S01]  /*8790*/  @!P0 IMAD.MOV.U32 R12, RZ, RZ, RZ ;  /* 0x000000ffff0c8224 */ /* 0x000fe200078e00ff */
[----:B------:R-:W-:Y:S01]  /*87a0*/  @P0 MOV R12, RZ ;  /* 0x000000ff000c0202 */ /* 0x000fe20000000f00 */
[----:B------:R-:W-:Y:S02]  /*87b0*/  @!P0 IMAD.MOV.U32 R13, RZ, RZ, R9 ;  /* 0x000000ffff0d8224 */ /* 0x000fe400078e0009 */
[----:B------:R-:W-:Y:S01]  /*87c0*/  @P0 IMAD.MOV.U32 R13, RZ, RZ, R8 ;  /* 0x000000ffff0d0224 */ /* 0x000fe200078e0008 */
[----:B------:R-:W-:Y:S06]  /*87d0*/  BRA `(.L_x_197) ;  /* 0x00000000001c7947 */ /* 0x000fec0003800000 */
.L_x_199:
[----:B------:R-:W-:Y:S01]  /*87e0*/  LOP3.LUT R9, R35, 0x80000, RZ, 0xfc, !PT ;  /* 0x0008000023097812 */ /* 0x000fe200078efcff */
[----:B------:R-:W-:-:S03]  /*87f0*/  IMAD.MOV.U32 R12, RZ, RZ, R34 ;  /* 0x000000ffff0c7224 */ /* 0x000fc600078e0022 */
[----:B------:R-:W-:Y:S01]  /*8800*/  MOV R13, R9 ;  /* 0x00000009000d7202 */ /* 0x000fe20000000f00 */
[----:B------:R-:W-:Y:S06]  /*8810*/  BRA `(.L_x_197) ;  /* 0x00000000000c7947 */ /* 0x000fec0003800000 */
.L_x_198:
[----:B------:R-:W-:Y:S01]  /*8820*/  LOP3.LUT R9, R39, 0x80000, RZ, 0xfc, !PT ;  /* 0x0008000027097812 */ /* 0x000fe200078efcff */
[----:B------:R-:W-:-:S03]  /*8830*/  IMAD.MOV.U32 R12, RZ, RZ, R38 ;  /* 0x000000ffff0c7224 */ /* 0x000fc600078e0026 */
[----:B------:R-:W-:-:S07]  /*8840*/  MOV R13, R9 ;  /* 0x00000009000d7202 */ /* 0x000fce0000000f00 */
.L_x_197:
[----:B------:R-:W-:Y:S05]  /*8850*/  BSYNC.RECONVERGENT B0 ;  /* 0x0000000000007941 */ /* 0x000fea0003800200 */
.L_x_195:
[----:B------:R-:W-:Y:S02]  /*8860*/  HFMA2 R11, -RZ, RZ, 0, 0 ;  /* 0x00000000ff0b7431 */ /* 0x000fe400000001ff */
[----:B------:R-:W-:Y:S01]  /*8870*/  IMAD.MOV.U32 R10, RZ, RZ, R0 ;  /* 0x000000ffff0a7224 */ /* 0x000fe200078e0000 */
[----:B------:R-:W-:Y:S01]  /*8880*/  MOV R9, R13 ;  /* 0x0000000d00097202 */ /* 0x000fe20000000f00 */
[----:B------:R-:W-:Y:S02]  /*8890*/  IMAD.MOV.U32 R8, RZ, RZ, R12 ;  /* 0x000000ffff087224 */ /* 0x000fe400078e000c */
[----:B------:R-:W-:Y:S05]  /*88a0*/  RET.REL.NODEC R10 `(_Z20calculate_parametersP4Bodyi) ;  /* 0xffffff740ad47950 */ /* 0x000fea0003c3ffff */
        .weak           $__internal_2_$__cuda_sm20_sqrt_rn_f32_slowpath
        .type           $__internal_2_$__cuda_sm20_sqrt_rn_f32_slowpath,@function
        .size           $__internal_2_$__cuda_sm20_sqrt_rn_f32_slowpath,(.L_x_204 - $__internal_2_$__cuda_sm20_sqrt_rn_f32_slowpath)
$__internal_2_$__cuda_sm20_sqrt_rn_f32_slowpath:
[----:B------:R-:W-:-:S13]  /*88b0*/  LOP3.LUT P0, RZ, R0, 0x7fffffff, RZ, 0xc0, !PT ;  /* 0x7fffffff00ff7812 */ /* 0x000fda000780c0ff */
[----:B------:R-:W-:Y:S01]  /*88c0*/  @!P0 IMAD.MOV.U32 R11, RZ, RZ, R0 ;  /* 0x000000ffff0b8224 */ /* 0x000fe200078e0000 */
[----:B------:R-:W-:Y:S06]  /*88d0*/  @!P0 BRA `(.L_x_200) ;  /* 0x0000000000408947 */ /* 0x000fec0003800000 */
[----:B------:R-:W-:-:S13]  /*88e0*/  FSETP.GEU.FTZ.AND P0, PT, R0, RZ, PT ;  /* 0x000000ff0000720b */ /* 0x000fda0003f1e000 */
[----:B------:R-:W-:Y:S01]  /*88f0*/  @!P0 MOV R11, 0x7fffffff ;  /* 0x7fffffff000b8802 */ /* 0x000fe20000000f00 */
[----:B------:R-:W-:Y:S06]  /*8900*/  @!P0 BRA `(.L_x_200) ;  /* 0x0000000000348947 */ /* 0x000fec0003800000 */
[----:B------:R-:W-:-:S13]  /*8910*/  FSETP.GTU.FTZ.AND P0, PT, |R0|, +INF , PT ;  /* 0x7f8000000000780b */ /* 0x000fda0003f1c200 */
[----:B------:R-:W-:Y:S01]  /*8920*/  @P0 FADD.FTZ R11, R0, 1 ;  /* 0x3f800000000b0421 */ /* 0x000fe20000010000 */
[----:B------:R-:W-:Y:S06]  /*8930*/  @P0 BRA `(.L_x_200) ;  /* 0x0000000000280947 */ /* 0x000fec0003800000 */
[----:B------:R-:W-:-:S13]  /*8940*/  FSETP.NEU.FTZ.AND P0, PT, |R0|, +INF , PT ;  /* 0x7f8000000000780b */ /* 0x000fda0003f1d200 */
[----:B------:R-:W-:-:S04]  /*8950*/  @P0 FFMA R12, R0, 1.84467440737095516160e+19, RZ ;  /* 0x5f800000000c0823 */ /* 0x000fc800000000ff */
[----:B------:R-:W0:Y:S02]  /*8960*/  @P0 MUFU.RSQ R13, R12 ;  /* 0x0000000c000d0308 */ /* 0x000e240000001400 */
[----:B0-----:R-:W-:Y:S01]  /*8970*/  @P0 FMUL.FTZ R9, R12, R13 ;  /* 0x0000000d0c090220 */ /* 0x001fe20000410000 */
[----:B------:R-:W-:-:S03]  /*8980*/  @P0 FMUL.FTZ R10, R13, 0.5 ;  /* 0x3f0000000d0a0820 */ /* 0x000fc60000410000 */
[----:B------:R-:W-:-:S04]  /*8990*/  @P0 FADD.FTZ R11, -R9, -RZ ;  /* 0x800000ff090b0221 */ /* 0x000fc80000010100 */
[----:B------:R-:W-:Y:S01]  /*89a0*/  @P0 FFMA R34, R9, R11, R12 ;  /* 0x0000000b09220223 */ /* 0x000fe2000000000c */
[----:B------:R-:W-:-:S03]  /*89b0*/  @!P0 IMAD.MOV.U32 R11, RZ, RZ, R0 ;  /* 0x000000ffff0b8224 */ /* 0x000fc600078e0000 */
[----:B------:R-:W-:-:S04]  /*89c0*/  @P0 FFMA R10, R34, R10, R9 ;  /* 0x0000000a220a0223 */ /* 0x000fc80000000009 */
[----:B------:R-:W-:-:S07]  /*89d0*/  @P0 FMUL.FTZ R11, R10, 2.3283064365386962891e-10 ;  /* 0x2f8000000a0b0820 */ /* 0x000fce0000410000 */
.L_x_200:
[----:B------:R-:W-:-:S04]  /*89e0*/  HFMA2 R9, -RZ, RZ, 0, 0 ;  /* 0x00000000ff097431 */ /* 0x000fc800000001ff */
[----:B------:R-:W-:Y:S05]  /*89f0*/  RET.REL.NODEC R8 `(_Z20calculate_parametersP4Bodyi) ;  /* 0xffffff7408807950 */ /* 0x000fea0003c3ffff */
.L_x_201:
        /* <DEDUP_REMOVED lines=16> */
.L_x_204:


//--------------------- .nv.shared.reserved.0     --------------------------
	.section	.nv.shared.reserved.0,"aw",@nobits
	.weak		__nv_reservedSMEM_offset_0_alias
	.size		__nv_reservedSMEM_offset_0_alias, 0, 64
	.other		__nv_reservedSMEM_offset_0_alias,@"STO_CUDA_RESERVED_SHARED STV_DEFAULT"
__nv_reservedSMEM_offset_0_alias:
	.zero		0
	.zero		64


//--------------------- .nv.constant0._Z12updateBodiesP4Bodyi --------------------------
	.section	.nv.constant0._Z12updateBodiesP4Bodyi,"a",@progbits
	.sectionflags	@""
	.align	4
.nv.constant0._Z12updateBodiesP4Bodyi:
	.zero		908


//--------------------- .nv.constant0._Z20calculate_parametersP4Bodyi --------------------------
	.section	.nv.constant0._Z20calculate_parametersP4Bodyi,"a",@progbits
	.sectionflags	@""
	.align	4
.nv.constant0._Z20calculate_parametersP4Bodyi:
	.zero		908


//--------------------- SYMBOLS --------------------------

	.type		.nv.reservedSmem.offset0,@object
	.size		.nv.reservedSmem.offset0,0x4
